//
// Generated by NVIDIA NVVM Compiler
//
// Compiler Build ID: CL-36424714
// Cuda compilation tools, release 13.0, V13.0.88
// Based on NVVM 20.0.0
//

.version 9.0
.target sm_100
.address_size 64

	// .globl	_ZN12antialiasing11ssaa_kernelENS_14ssaa_context_tE
.func  (.param .align 16 .b8 func_retval0[16]) __internal_trig_reduction_slowpathd
(
	.param .b64 __internal_trig_reduction_slowpathd_param_0
)
;
.func  (.param .b64 func_retval0) __internal_accurate_pow
(
	.param .b64 __internal_accurate_pow_param_0,
	.param .b64 __internal_accurate_pow_param_1
)
;
.global .align 8 .b8 __cudart_i2opi_d[144] = {8, 93, 141, 31, 177, 95, 251, 107, 234, 146, 82, 138, 247, 57, 7, 61, 123, 241, 229, 235, 199, 186, 39, 117, 45, 234, 95, 158, 102, 63, 70, 79, 183, 9, 203, 39, 207, 126, 54, 109, 31, 109, 10, 90, 139, 17, 47, 239, 15, 152, 5, 222, 255, 151, 248, 31, 59, 40, 249, 189, 139, 95, 132, 156, 244, 57, 83, 131, 57, 214, 145, 57, 65, 126, 95, 180, 38, 112, 156, 233, 132, 68, 187, 46, 245, 53, 130, 232, 62, 167, 41, 177, 28, 235, 29, 254, 28, 146, 209, 9, 234, 46, 73, 6, 224, 210, 77, 66, 58, 110, 36, 183, 97, 197, 187, 222, 171, 99, 81, 254, 65, 144, 67, 60, 153, 149, 98, 219, 192, 221, 52, 245, 209, 87, 39, 252, 41, 21, 68, 78, 110, 131, 249, 162};

.visible .entry _ZN12antialiasing11ssaa_kernelENS_14ssaa_context_tE(
	.param .align 8 .b8 _ZN12antialiasing11ssaa_kernelENS_14ssaa_context_tE_param_0[32]
)
{
	.reg .pred 	%p<16>;
	.reg .b32 	%r<300>;
	.reg .b64 	%rd<41>;

	ld.param.v2.u32 	{%r2, %r3}, [_ZN12antialiasing11ssaa_kernelENS_14ssaa_context_tE_param_0+24];
	ld.param.v2.u32 	{%r1, %r98}, [_ZN12antialiasing11ssaa_kernelENS_14ssaa_context_tE_param_0+16];
	ld.param.u64 	%rd3, [_ZN12antialiasing11ssaa_kernelENS_14ssaa_context_tE_param_0+8];
	ld.param.u64 	%rd4, [_ZN12antialiasing11ssaa_kernelENS_14ssaa_context_tE_param_0];
	cvta.to.global.u64 	%rd1, %rd4;
	cvta.to.global.u64 	%rd2, %rd3;
	mov.u32 	%r99, %nctaid.x;
	mov.u32 	%r100, %ctaid.y;
	mov.u32 	%r101, %ctaid.x;
	mad.lo.s32 	%r102, %r99, %r100, %r101;
	mov.u32 	%r103, %ntid.x;
	mov.u32 	%r104, %tid.y;
	mov.u32 	%r105, %tid.x;
	mad.lo.s32 	%r106, %r103, %r104, %r105;
	mov.u32 	%r107, %ntid.y;
	mul.lo.s32 	%r108, %r103, %r107;
	mov.u32 	%r109, %nctaid.y;
	mul.lo.s32 	%r110, %r99, %r109;
	mul.lo.s32 	%r4, %r110, %r108;
	mul.lo.s32 	%r5, %r1, %r98;
	mad.lo.s32 	%r298, %r102, %r108, %r106;
	setp.ge.s32 	%p1, %r298, %r5;
	@%p1 bra 	$L__BB0_20;
	setp.gt.s32 	%p2, %r3, 0;
	@%p2 bra 	$L__BB0_2;
	bra.uni 	$L__BB0_19;
$L__BB0_2:
	setp.gt.s32 	%p4, %r2, 0;
	@%p4 bra 	$L__BB0_3;
	bra.uni 	$L__BB0_18;
$L__BB0_3:
	and.b32  	%r7, %r2, 7;
	and.b32  	%r8, %r2, 2147483640;
	neg.s32 	%r9, %r8;
	mul.lo.s32 	%r113, %r1, %r3;
	shl.b32 	%r10, %r113, 3;
$L__BB0_4:
	div.s32 	%r115, %r298, %r1;
	mul.lo.s32 	%r116, %r115, %r1;
	sub.s32 	%r12, %r298, %r116;
	mul.lo.s32 	%r13, %r115, %r2;
	mad.lo.s32 	%r117, %r1, %r13, %r1;
	add.s32 	%r118, %r12, %r117;
	mul.lo.s32 	%r14, %r3, %r118;
	add.s32 	%r119, %r13, 3;
	mad.lo.s32 	%r120, %r1, %r119, %r12;
	mul.lo.s32 	%r15, %r3, %r120;
	add.s32 	%r121, %r13, 4;
	mad.lo.s32 	%r122, %r1, %r121, %r12;
	mul.lo.s32 	%r16, %r3, %r122;
	add.s32 	%r123, %r13, 5;
	mad.lo.s32 	%r124, %r1, %r123, %r12;
	mul.lo.s32 	%r17, %r3, %r124;
	add.s32 	%r125, %r13, 6;
	mad.lo.s32 	%r126, %r1, %r125, %r12;
	mul.lo.s32 	%r18, %r3, %r126;
	add.s32 	%r127, %r13, 7;
	mad.lo.s32 	%r128, %r1, %r127, %r12;
	mul.lo.s32 	%r19, %r3, %r128;
	mul.lo.s32 	%r129, %r2, %r1;
	mad.lo.s32 	%r130, %r129, %r115, %r12;
	mul.lo.s32 	%r20, %r3, %r130;
	mov.b32 	%r258, 0;
	mov.u32 	%r297, %r258;
	mov.u32 	%r296, %r258;
	mov.u32 	%r295, %r258;
$L__BB0_5:
	setp.lt.u32 	%p6, %r2, 8;
	mov.b32 	%r284, 0;
	@%p6 bra 	$L__BB0_8;
	add.s32 	%r269, %r14, %r258;
	add.s32 	%r133, %r13, 2;
	mad.lo.s32 	%r134, %r1, %r133, %r12;
	mad.lo.s32 	%r268, %r3, %r134, %r258;
	add.s32 	%r267, %r15, %r258;
	add.s32 	%r266, %r16, %r258;
	add.s32 	%r265, %r17, %r258;
	add.s32 	%r264, %r18, %r258;
	add.s32 	%r263, %r19, %r258;
	add.s32 	%r262, %r20, %r258;
	mov.u32 	%r270, %r9;
$L__BB0_7:
	.pragma "nounroll";
	mul.wide.s32 	%rd9, %r262, 4;
	add.s64 	%rd10, %rd1, %rd9;
	.pragma "used_bytes_mask 7";
	ld.global.u32 	%r135, [%rd10];
	bfe.u32 	%r136, %r135, 0, 8;
	add.s32 	%r137, %r295, %r136;
	bfe.u32 	%r138, %r135, 8, 8;
	add.s32 	%r139, %r296, %r138;
	bfe.u32 	%r140, %r135, 16, 8;
	add.s32 	%r141, %r297, %r140;
	mul.wide.s32 	%rd11, %r269, 4;
	add.s64 	%rd12, %rd1, %rd11;
	.pragma "used_bytes_mask 7";
	ld.global.u32 	%r142, [%rd12];
	bfe.u32 	%r143, %r142, 0, 8;
	add.s32 	%r144, %r137, %r143;
	bfe.u32 	%r145, %r142, 8, 8;
	add.s32 	%r146, %r139, %r145;
	bfe.u32 	%r147, %r142, 16, 8;
	add.s32 	%r148, %r141, %r147;
	mul.wide.s32 	%rd13, %r268, 4;
	add.s64 	%rd14, %rd1, %rd13;
	.pragma "used_bytes_mask 7";
	ld.global.u32 	%r149, [%rd14];
	bfe.u32 	%r150, %r149, 0, 8;
	add.s32 	%r151, %r144, %r150;
	bfe.u32 	%r152, %r149, 8, 8;
	add.s32 	%r153, %r146, %r152;
	bfe.u32 	%r154, %r149, 16, 8;
	add.s32 	%r155, %r148, %r154;
	mul.wide.s32 	%rd15, %r267, 4;
	add.s64 	%rd16, %rd1, %rd15;
	.pragma "used_bytes_mask 7";
	ld.global.u32 	%r156, [%rd16];
	bfe.u32 	%r157, %r156, 0, 8;
	add.s32 	%r158, %r151, %r157;
	bfe.u32 	%r159, %r156, 8, 8;
	add.s32 	%r160, %r153, %r159;
	bfe.u32 	%r161, %r156, 16, 8;
	add.s32 	%r162, %r155, %r161;
	mul.wide.s32 	%rd17, %r266, 4;
	add.s64 	%rd18, %rd1, %rd17;
	.pragma "used_bytes_mask 7";
	ld.global.u32 	%r163, [%rd18];
	bfe.u32 	%r164, %r163, 0, 8;
	add.s32 	%r165, %r158, %r164;
	bfe.u32 	%r166, %r163, 8, 8;
	add.s32 	%r167, %r160, %r166;
	bfe.u32 	%r168, %r163, 16, 8;
	add.s32 	%r169, %r162, %r168;
	mul.wide.s32 	%rd19, %r265, 4;
	add.s64 	%rd20, %rd1, %rd19;
	.pragma "used_bytes_mask 7";
	ld.global.u32 	%r170, [%rd20];
	bfe.u32 	%r171, %r170, 0, 8;
	add.s32 	%r172, %r165, %r171;
	bfe.u32 	%r173, %r170, 8, 8;
	add.s32 	%r174, %r167, %r173;
	bfe.u32 	%r175, %r170, 16, 8;
	add.s32 	%r176, %r169, %r175;
	mul.wide.s32 	%rd21, %r264, 4;
	add.s64 	%rd22, %rd1, %rd21;
	.pragma "used_bytes_mask 7";
	ld.global.u32 	%r177, [%rd22];
	bfe.u32 	%r178, %r177, 0, 8;
	add.s32 	%r179, %r172, %r178;
	bfe.u32 	%r180, %r177, 8, 8;
	add.s32 	%r181, %r174, %r180;
	bfe.u32 	%r182, %r177, 16, 8;
	add.s32 	%r183, %r176, %r182;
	mul.wide.s32 	%rd23, %r263, 4;
	add.s64 	%rd24, %rd1, %rd23;
	.pragma "used_bytes_mask 7";
	ld.global.u32 	%r184, [%rd24];
	bfe.u32 	%r185, %r184, 0, 8;
	add.s32 	%r295, %r179, %r185;
	bfe.u32 	%r186, %r184, 8, 8;
	add.s32 	%r296, %r181, %r186;
	bfe.u32 	%r187, %r184, 16, 8;
	add.s32 	%r297, %r183, %r187;
	add.s32 	%r270, %r270, 8;
	add.s32 	%r269, %r269, %r10;
	add.s32 	%r268, %r268, %r10;
	add.s32 	%r267, %r267, %r10;
	add.s32 	%r266, %r266, %r10;
	add.s32 	%r265, %r265, %r10;
	add.s32 	%r264, %r264, %r10;
	add.s32 	%r263, %r263, %r10;
	add.s32 	%r262, %r262, %r10;
	setp.ne.s32 	%p7, %r270, 0;
	mov.u32 	%r284, %r8;
	@%p7 bra 	$L__BB0_7;
$L__BB0_8:
	setp.eq.s32 	%p8, %r7, 0;
	@%p8 bra 	$L__BB0_16;
	add.s32 	%r189, %r7, -1;
	setp.lt.u32 	%p9, %r189, 3;
	@%p9 bra 	$L__BB0_11;
	add.s32 	%r190, %r284, %r13;
	mad.lo.s32 	%r191, %r190, %r1, %r12;
	mad.lo.s32 	%r192, %r191, %r3, %r258;
	mul.wide.s32 	%rd25, %r192, 4;
	add.s64 	%rd26, %rd1, %rd25;
	.pragma "used_bytes_mask 7";
	ld.global.u32 	%r193, [%rd26];
	bfe.u32 	%r194, %r193, 0, 8;
	add.s32 	%r195, %r295, %r194;
	bfe.u32 	%r196, %r193, 8, 8;
	add.s32 	%r197, %r296, %r196;
	bfe.u32 	%r198, %r193, 16, 8;
	add.s32 	%r199, %r297, %r198;
	add.s32 	%r200, %r191, %r1;
	mad.lo.s32 	%r201, %r200, %r3, %r258;
	mul.wide.s32 	%rd27, %r201, 4;
	add.s64 	%rd28, %rd1, %rd27;
	.pragma "used_bytes_mask 7";
	ld.global.u32 	%r202, [%rd28];
	bfe.u32 	%r203, %r202, 0, 8;
	add.s32 	%r204, %r195, %r203;
	bfe.u32 	%r205, %r202, 8, 8;
	add.s32 	%r206, %r197, %r205;
	bfe.u32 	%r207, %r202, 16, 8;
	add.s32 	%r208, %r199, %r207;
	add.s32 	%r209, %r200, %r1;
	mad.lo.s32 	%r210, %r209, %r3, %r258;
	mul.wide.s32 	%rd29, %r210, 4;
	add.s64 	%rd30, %rd1, %rd29;
	.pragma "used_bytes_mask 7";
	ld.global.u32 	%r211, [%rd30];
	bfe.u32 	%r212, %r211, 0, 8;
	add.s32 	%r213, %r204, %r212;
	bfe.u32 	%r214, %r211, 8, 8;
	add.s32 	%r215, %r206, %r214;
	bfe.u32 	%r216, %r211, 16, 8;
	add.s32 	%r217, %r208, %r216;
	add.s32 	%r218, %r209, %r1;
	mad.lo.s32 	%r219, %r218, %r3, %r258;
	mul.wide.s32 	%rd31, %r219, 4;
	add.s64 	%rd32, %rd1, %rd31;
	.pragma "used_bytes_mask 7";
	ld.global.u32 	%r220, [%rd32];
	bfe.u32 	%r221, %r220, 0, 8;
	add.s32 	%r295, %r213, %r221;
	bfe.u32 	%r222, %r220, 8, 8;
	add.s32 	%r296, %r215, %r222;
	bfe.u32 	%r223, %r220, 16, 8;
	add.s32 	%r297, %r217, %r223;
	add.s32 	%r284, %r284, 4;
$L__BB0_11:
	and.b32  	%r225, %r2, 3;
	setp.eq.s32 	%p10, %r225, 0;
	@%p10 bra 	$L__BB0_16;
	setp.eq.s32 	%p11, %r225, 1;
	@%p11 bra 	$L__BB0_14;
	add.s32 	%r226, %r284, %r13;
	mad.lo.s32 	%r227, %r226, %r1, %r12;
	mad.lo.s32 	%r228, %r227, %r3, %r258;
	mul.wide.s32 	%rd33, %r228, 4;
	add.s64 	%rd34, %rd1, %rd33;
	.pragma "used_bytes_mask 7";
	ld.global.u32 	%r229, [%rd34];
	bfe.u32 	%r230, %r229, 0, 8;
	add.s32 	%r231, %r295, %r230;
	bfe.u32 	%r232, %r229, 8, 8;
	add.s32 	%r233, %r296, %r232;
	bfe.u32 	%r234, %r229, 16, 8;
	add.s32 	%r235, %r297, %r234;
	add.s32 	%r236, %r227, %r1;
	mad.lo.s32 	%r237, %r236, %r3, %r258;
	mul.wide.s32 	%rd35, %r237, 4;
	add.s64 	%rd36, %rd1, %rd35;
	.pragma "used_bytes_mask 7";
	ld.global.u32 	%r238, [%rd36];
	bfe.u32 	%r239, %r238, 0, 8;
	add.s32 	%r295, %r231, %r239;
	bfe.u32 	%r240, %r238, 8, 8;
	add.s32 	%r296, %r233, %r240;
	bfe.u32 	%r241, %r238, 16, 8;
	add.s32 	%r297, %r235, %r241;
	add.s32 	%r284, %r284, 2;
$L__BB0_14:
	and.b32  	%r242, %r2, 1;
	setp.eq.b32 	%p12, %r242, 1;
	not.pred 	%p13, %p12;
	@%p13 bra 	$L__BB0_16;
	add.s32 	%r243, %r284, %r13;
	mad.lo.s32 	%r244, %r243, %r1, %r12;
	mad.lo.s32 	%r245, %r244, %r3, %r258;
	mul.wide.s32 	%rd37, %r245, 4;
	add.s64 	%rd38, %rd1, %rd37;
	.pragma "used_bytes_mask 7";
	ld.global.u32 	%r246, [%rd38];
	bfe.u32 	%r247, %r246, 0, 8;
	add.s32 	%r295, %r295, %r247;
	bfe.u32 	%r248, %r246, 8, 8;
	add.s32 	%r296, %r296, %r248;
	bfe.u32 	%r249, %r246, 16, 8;
	add.s32 	%r297, %r297, %r249;
$L__BB0_16:
	add.s32 	%r258, %r258, 1;
	setp.ne.s32 	%p14, %r258, %r3;
	@%p14 bra 	$L__BB0_5;
	mul.lo.s32 	%r250, %r3, %r2;
	div.s32 	%r251, %r295, %r250;
	mul.wide.s32 	%rd39, %r298, 4;
	add.s64 	%rd40, %rd2, %rd39;
	div.s32 	%r252, %r296, %r250;
	div.s32 	%r253, %r297, %r250;
	prmt.b32 	%r254, %r251, %r252, 0x3340U;
	prmt.b32 	%r255, %r253, 65535, 0x3340U;
	prmt.b32 	%r256, %r254, %r255, 0x5410U;
	st.global.u32 	[%rd40], %r256;
	add.s32 	%r298, %r298, %r4;
	setp.lt.s32 	%p15, %r298, %r5;
	@%p15 bra 	$L__BB0_4;
	bra.uni 	$L__BB0_20;
$L__BB0_18:
	mul.wide.s32 	%rd7, %r298, 4;
	add.s64 	%rd8, %rd2, %rd7;
	mov.b32 	%r112, -16777216;
	st.global.u32 	[%rd8], %r112;
	add.s32 	%r298, %r298, %r4;
	setp.lt.s32 	%p5, %r298, %r5;
	@%p5 bra 	$L__BB0_18;
	bra.uni 	$L__BB0_20;
$L__BB0_19:
	mul.wide.s32 	%rd5, %r298, 4;
	add.s64 	%rd6, %rd2, %rd5;
	mov.b32 	%r111, -16777216;
	st.global.u32 	[%rd6], %r111;
	add.s32 	%r298, %r298, %r4;
	setp.lt.s32 	%p3, %r298, %r5;
	@%p3 bra 	$L__BB0_19;
$L__BB0_20:
	ret;

}
	// .globl	_ZN7renders9gpuRenderEP6uchar4mmP7shape_tmP7light_tmmd8vector_tS6_
.visible .entry _ZN7renders9gpuRenderEP6uchar4mmP7shape_tmP7light_tmmd8vector_tS6_(
	.param .u64 .ptr .align 1 _ZN7renders9gpuRenderEP6uchar4mmP7shape_tmP7light_tmmd8vector_tS6__param_0,
	.param .u64 _ZN7renders9gpuRenderEP6uchar4mmP7shape_tmP7light_tmmd8vector_tS6__param_1,
	.param .u64 _ZN7renders9gpuRenderEP6uchar4mmP7shape_tmP7light_tmmd8vector_tS6__param_2,
	.param .u64 .ptr .align 1 _ZN7renders9gpuRenderEP6uchar4mmP7shape_tmP7light_tmmd8vector_tS6__param_3,
	.param .u64 _ZN7renders9gpuRenderEP6uchar4mmP7shape_tmP7light_tmmd8vector_tS6__param_4,
	.param .u64 .ptr .align 1 _ZN7renders9gpuRenderEP6uchar4mmP7shape_tmP7light_tmmd8vector_tS6__param_5,
	.param .u64 _ZN7renders9gpuRenderEP6uchar4mmP7shape_tmP7light_tmmd8vector_tS6__param_6,
	.param .u64 _ZN7renders9gpuRenderEP6uchar4mmP7shape_tmP7light_tmmd8vector_tS6__param_7,
	.param .f64 _ZN7renders9gpuRenderEP6uchar4mmP7shape_tmP7light_tmmd8vector_tS6__param_8,
	.param .align 8 .b8 _ZN7renders9gpuRenderEP6uchar4mmP7shape_tmP7light_tmmd8vector_tS6__param_9[24],
	.param .align 8 .b8 _ZN7renders9gpuRenderEP6uchar4mmP7shape_tmP7light_tmmd8vector_tS6__param_10[24]
)
{
	.reg .pred 	%p<98>;
	.reg .b16 	%rs<17>;
	.reg .b32 	%r<51>;
	.reg .b64 	%rd<105>;
	.reg .b64 	%fd<539>;

	ld.param.f64 	%fd193, [_ZN7renders9gpuRenderEP6uchar4mmP7shape_tmP7light_tmmd8vector_tS6__param_9+16];
	ld.param.f64 	%fd192, [_ZN7renders9gpuRenderEP6uchar4mmP7shape_tmP7light_tmmd8vector_tS6__param_9+8];
	ld.param.f64 	%fd191, [_ZN7renders9gpuRenderEP6uchar4mmP7shape_tmP7light_tmmd8vector_tS6__param_9];
	ld.param.f64 	%fd4, [_ZN7renders9gpuRenderEP6uchar4mmP7shape_tmP7light_tmmd8vector_tS6__param_10];
	ld.param.f64 	%fd5, [_ZN7renders9gpuRenderEP6uchar4mmP7shape_tmP7light_tmmd8vector_tS6__param_10+8];
	ld.param.f64 	%fd6, [_ZN7renders9gpuRenderEP6uchar4mmP7shape_tmP7light_tmmd8vector_tS6__param_10+16];
	ld.param.u64 	%rd49, [_ZN7renders9gpuRenderEP6uchar4mmP7shape_tmP7light_tmmd8vector_tS6__param_3];
	ld.param.u64 	%rd45, [_ZN7renders9gpuRenderEP6uchar4mmP7shape_tmP7light_tmmd8vector_tS6__param_4];
	ld.param.f64 	%fd194, [_ZN7renders9gpuRenderEP6uchar4mmP7shape_tmP7light_tmmd8vector_tS6__param_8];
	cvta.to.global.u64 	%rd1, %rd49;
	mul.f64 	%fd7, %fd194, 0d3FE0000000000000;
	abs.f64 	%fd8, %fd7;
	setp.neu.f64 	%p10, %fd8, 0d7FF0000000000000;
	@%p10 bra 	$L__BB1_2;
	mov.f64 	%fd200, 0d0000000000000000;
	mul.rn.f64 	%fd495, %fd7, %fd200;
	mov.pred 	%p94, -1;
	bra.uni 	$L__BB1_5;
$L__BB1_2:
	mul.f64 	%fd195, %fd7, 0d3FE45F306DC9C883;
	cvt.rni.s32.f64 	%r50, %fd195;
	cvt.rn.f64.s32 	%fd196, %r50;
	fma.rn.f64 	%fd197, %fd196, 0dBFF921FB54442D18, %fd7;
	fma.rn.f64 	%fd198, %fd196, 0dBC91A62633145C00, %fd197;
	fma.rn.f64 	%fd495, %fd196, 0dB97B839A252049C0, %fd198;
	setp.ltu.f64 	%p11, %fd8, 0d41E0000000000000;
	@%p11 bra 	$L__BB1_4;
	{ // callseq 0, 0
	.param .b64 param0;
	st.param.f64 	[param0], %fd7;
	.param .align 16 .b8 retval0[16];
	call.uni (retval0), 
	__internal_trig_reduction_slowpathd, 
	(
	param0
	);
	ld.param.f64 	%fd495, [retval0];
	ld.param.b32 	%r50, [retval0+8];
	} // callseq 0
$L__BB1_4:
	and.b32  	%r7, %r50, 1;
	setp.eq.b32 	%p12, %r7, 1;
	not.pred 	%p94, %p12;
$L__BB1_5:
	mul.f64 	%fd201, %fd495, %fd495;
	fma.rn.f64 	%fd202, %fd201, 0d3EE48DAC2799BCB9, 0dBEF9757C5B27EBB1;
	fma.rn.f64 	%fd203, %fd202, %fd201, 0d3F0980E90FD91E04;
	fma.rn.f64 	%fd204, %fd203, %fd201, 0dBEFAE2B0417D7E1D;
	fma.rn.f64 	%fd205, %fd204, %fd201, 0d3F119F5341BFBA57;
	fma.rn.f64 	%fd206, %fd205, %fd201, 0d3F15E791A00F6919;
	fma.rn.f64 	%fd207, %fd206, %fd201, 0d3F2FF2E7FADEC73A;
	fma.rn.f64 	%fd208, %fd207, %fd201, 0d3F434BC1B206DA62;
	fma.rn.f64 	%fd209, %fd208, %fd201, 0d3F57DB18EF2F83F9;
	fma.rn.f64 	%fd210, %fd209, %fd201, 0d3F6D6D2E7AE49FBC;
	fma.rn.f64 	%fd211, %fd210, %fd201, 0d3F8226E3A816A776;
	fma.rn.f64 	%fd212, %fd211, %fd201, 0d3F9664F485D25660;
	fma.rn.f64 	%fd213, %fd212, %fd201, 0d3FABA1BA1BABF31D;
	fma.rn.f64 	%fd214, %fd213, %fd201, 0d3FC11111111105D2;
	fma.rn.f64 	%fd215, %fd214, %fd201, 0d3FD555555555555E;
	mul.f64 	%fd14, %fd201, %fd215;
	fma.rn.f64 	%fd496, %fd14, %fd495, %fd495;
	@%p94 bra 	$L__BB1_7;
	sub.f64 	%fd216, %fd496, %fd495;
	neg.f64 	%fd217, %fd216;
	fma.rn.f64 	%fd218, %fd14, %fd495, %fd217;
	rcp.approx.ftz.f64 	%fd219, %fd496;
	neg.f64 	%fd220, %fd496;
	fma.rn.f64 	%fd221, %fd220, %fd219, 0d3FF0000000000000;
	fma.rn.f64 	%fd222, %fd221, %fd221, %fd221;
	fma.rn.f64 	%fd223, %fd222, %fd219, %fd219;
	neg.f64 	%fd224, %fd223;
	fma.rn.f64 	%fd225, %fd496, %fd224, 0d3FF0000000000000;
	fma.rn.f64 	%fd226, %fd224, %fd218, %fd225;
	fma.rn.f64 	%fd496, %fd226, %fd224, %fd224;
$L__BB1_7:
	ld.param.u64 	%rd73, [_ZN7renders9gpuRenderEP6uchar4mmP7shape_tmP7light_tmmd8vector_tS6__param_2];
	sub.f64 	%fd227, %fd4, %fd191;
	sub.f64 	%fd228, %fd5, %fd192;
	sub.f64 	%fd229, %fd6, %fd193;
	mul.f64 	%fd230, %fd228, %fd228;
	fma.rn.f64 	%fd231, %fd227, %fd227, %fd230;
	fma.rn.f64 	%fd232, %fd229, %fd229, %fd231;
	sqrt.rn.f64 	%fd233, %fd232;
	div.rn.f64 	%fd18, %fd227, %fd233;
	div.rn.f64 	%fd19, %fd228, %fd233;
	div.rn.f64 	%fd20, %fd229, %fd233;
	mul.f64 	%fd234, %fd20, 0d0000000000000000;
	sub.f64 	%fd235, %fd19, %fd234;
	sub.f64 	%fd236, %fd234, %fd18;
	mul.f64 	%fd237, %fd18, 0d0000000000000000;
	mul.f64 	%fd238, %fd19, 0d0000000000000000;
	sub.f64 	%fd239, %fd237, %fd238;
	mul.f64 	%fd240, %fd236, %fd236;
	fma.rn.f64 	%fd241, %fd235, %fd235, %fd240;
	fma.rn.f64 	%fd242, %fd239, %fd239, %fd241;
	sqrt.rn.f64 	%fd243, %fd242;
	div.rn.f64 	%fd21, %fd235, %fd243;
	div.rn.f64 	%fd22, %fd236, %fd243;
	div.rn.f64 	%fd23, %fd239, %fd243;
	mul.f64 	%fd244, %fd20, %fd22;
	mul.f64 	%fd245, %fd19, %fd23;
	sub.f64 	%fd246, %fd244, %fd245;
	mul.f64 	%fd247, %fd18, %fd23;
	mul.f64 	%fd248, %fd20, %fd21;
	sub.f64 	%fd249, %fd247, %fd248;
	mul.f64 	%fd250, %fd19, %fd21;
	mul.f64 	%fd251, %fd18, %fd22;
	sub.f64 	%fd252, %fd250, %fd251;
	mul.f64 	%fd253, %fd249, %fd249;
	fma.rn.f64 	%fd254, %fd246, %fd246, %fd253;
	fma.rn.f64 	%fd255, %fd252, %fd252, %fd254;
	sqrt.rn.f64 	%fd256, %fd255;
	div.rn.f64 	%fd24, %fd246, %fd256;
	div.rn.f64 	%fd25, %fd249, %fd256;
	div.rn.f64 	%fd26, %fd252, %fd256;
	mov.u32 	%r8, %ctaid.y;
	mov.u32 	%r9, %ntid.y;
	mov.u32 	%r10, %tid.y;
	mad.lo.s32 	%r11, %r8, %r9, %r10;
	cvt.u64.u32 	%rd82, %r11;
	setp.le.u64 	%p14, %rd73, %rd82;
	@%p14 bra 	$L__BB1_65;
	ld.param.u64 	%rd74, [_ZN7renders9gpuRenderEP6uchar4mmP7shape_tmP7light_tmmd8vector_tS6__param_2];
	ld.param.u64 	%rd70, [_ZN7renders9gpuRenderEP6uchar4mmP7shape_tmP7light_tmmd8vector_tS6__param_1];
	cvt.rn.f64.u64 	%fd258, %rd74;
	cvt.rn.f64.u64 	%fd259, %rd70;
	rcp.rn.f64 	%fd260, %fd496;
	mul.f64 	%fd27, %fd18, %fd260;
	mul.f64 	%fd28, %fd19, %fd260;
	mul.f64 	%fd29, %fd20, %fd260;
	add.f64 	%fd261, %fd258, 0dBFF0000000000000;
	mov.f64 	%fd262, 0d4000000000000000;
	div.rn.f64 	%fd30, %fd262, %fd261;
	add.f64 	%fd263, %fd259, 0dBFF0000000000000;
	div.rn.f64 	%fd31, %fd262, %fd263;
	div.rn.f64 	%fd32, %fd258, %fd259;
	mov.u32 	%r12, %ctaid.x;
	mov.u32 	%r13, %ntid.x;
	mov.u32 	%r14, %tid.x;
	mad.lo.s32 	%r15, %r12, %r13, %r14;
	cvt.u64.u32 	%rd6, %r15;
$L__BB1_9:
	ld.param.u64 	%rd71, [_ZN7renders9gpuRenderEP6uchar4mmP7shape_tmP7light_tmmd8vector_tS6__param_1];
	setp.le.u64 	%p15, %rd71, %rd6;
	@%p15 bra 	$L__BB1_64;
	mov.u64 	%rd85, %rd6;
$L__BB1_11:
	setp.eq.s64 	%p17, %rd45, 0;
	cvt.rn.f64.u64 	%fd264, %rd85;
	fma.rn.f64 	%fd265, %fd31, %fd264, 0dBFF0000000000000;
	mul.f64 	%fd266, %fd21, %fd265;
	cvt.rn.f64.u64 	%fd267, %rd82;
	fma.rn.f64 	%fd268, %fd30, %fd267, 0dBFF0000000000000;
	mul.f64 	%fd269, %fd32, %fd268;
	fma.rn.f64 	%fd270, %fd24, %fd269, %fd266;
	add.f64 	%fd40, %fd27, %fd270;
	mul.f64 	%fd271, %fd22, %fd265;
	fma.rn.f64 	%fd272, %fd25, %fd269, %fd271;
	add.f64 	%fd41, %fd28, %fd272;
	mul.f64 	%fd273, %fd23, %fd265;
	fma.rn.f64 	%fd274, %fd26, %fd269, %fd273;
	add.f64 	%fd42, %fd29, %fd274;
	mov.pred 	%p95, 0;
	@%p17 bra 	$L__BB1_20;
	add.s64 	%rd89, %rd1, 32;
	mov.b16 	%rs14, 0;
	mov.b64 	%rd90, 0;
$L__BB1_13:
	ld.global.f64 	%fd275, [%rd89+-8];
	ld.global.f64 	%fd276, [%rd89];
	ld.global.f64 	%fd277, [%rd89+8];
	ld.global.f64 	%fd47, [%rd89+-32];
	sub.f64 	%fd48, %fd275, %fd47;
	ld.global.f64 	%fd49, [%rd89+-24];
	sub.f64 	%fd50, %fd276, %fd49;
	ld.global.f64 	%fd51, [%rd89+-16];
	sub.f64 	%fd52, %fd277, %fd51;
	ld.global.f64 	%fd278, [%rd89+16];
	ld.global.f64 	%fd279, [%rd89+24];
	ld.global.f64 	%fd280, [%rd89+32];
	sub.f64 	%fd53, %fd278, %fd47;
	sub.f64 	%fd54, %fd279, %fd49;
	sub.f64 	%fd55, %fd280, %fd51;
	mul.f64 	%fd281, %fd41, %fd55;
	mul.f64 	%fd282, %fd42, %fd54;
	sub.f64 	%fd56, %fd281, %fd282;
	mul.f64 	%fd283, %fd42, %fd53;
	mul.f64 	%fd284, %fd40, %fd55;
	sub.f64 	%fd57, %fd283, %fd284;
	mul.f64 	%fd285, %fd40, %fd54;
	mul.f64 	%fd286, %fd41, %fd53;
	sub.f64 	%fd58, %fd285, %fd286;
	mul.f64 	%fd287, %fd50, %fd57;
	fma.rn.f64 	%fd288, %fd48, %fd56, %fd287;
	fma.rn.f64 	%fd59, %fd52, %fd58, %fd288;
	abs.f64 	%fd289, %fd59;
	setp.lt.f64 	%p18, %fd289, 0d3DDB7CDFD9D7BDBB;
	@%p18 bra 	$L__BB1_18;
	sub.f64 	%fd60, %fd191, %fd47;
	sub.f64 	%fd61, %fd192, %fd49;
	sub.f64 	%fd62, %fd193, %fd51;
	mul.f64 	%fd290, %fd57, %fd61;
	fma.rn.f64 	%fd291, %fd56, %fd60, %fd290;
	fma.rn.f64 	%fd292, %fd58, %fd62, %fd291;
	div.rn.f64 	%fd63, %fd292, %fd59;
	setp.lt.f64 	%p19, %fd63, 0d0000000000000000;
	setp.gt.f64 	%p20, %fd63, 0d3FF0000000000000;
	or.pred  	%p21, %p19, %p20;
	@%p21 bra 	$L__BB1_18;
	mul.f64 	%fd293, %fd52, %fd61;
	mul.f64 	%fd294, %fd50, %fd62;
	sub.f64 	%fd64, %fd293, %fd294;
	mul.f64 	%fd295, %fd48, %fd62;
	mul.f64 	%fd296, %fd52, %fd60;
	sub.f64 	%fd65, %fd295, %fd296;
	mul.f64 	%fd297, %fd50, %fd60;
	mul.f64 	%fd298, %fd48, %fd61;
	sub.f64 	%fd66, %fd297, %fd298;
	mul.f64 	%fd299, %fd41, %fd65;
	fma.rn.f64 	%fd300, %fd40, %fd64, %fd299;
	fma.rn.f64 	%fd301, %fd42, %fd66, %fd300;
	div.rn.f64 	%fd302, %fd301, %fd59;
	setp.lt.f64 	%p22, %fd302, 0d0000000000000000;
	add.f64 	%fd303, %fd63, %fd302;
	setp.gt.f64 	%p23, %fd303, 0d3FF0000000000000;
	or.pred  	%p24, %p22, %p23;
	@%p24 bra 	$L__BB1_18;
	mul.f64 	%fd304, %fd54, %fd65;
	fma.rn.f64 	%fd305, %fd53, %fd64, %fd304;
	fma.rn.f64 	%fd306, %fd55, %fd66, %fd305;
	div.rn.f64 	%fd67, %fd306, %fd59;
	setp.lt.f64 	%p25, %fd67, 0d3FF0000000000000;
	setp.gt.f64 	%p26, %fd67, 0d4202A05F20000000;
	or.pred  	%p27, %p25, %p26;
	@%p27 bra 	$L__BB1_18;
	and.b16  	%rs8, %rs14, 255;
	setp.eq.s16 	%p28, %rs8, 0;
	setp.lt.f64 	%p29, %fd67, %fd501;
	or.pred  	%p30, %p28, %p29;
	selp.b16 	%rs14, 1, %rs14, %p30;
	selp.b64 	%rd88, %rd90, %rd88, %p30;
	selp.f64 	%fd501, %fd67, %fd501, %p30;
$L__BB1_18:
	add.s64 	%rd90, %rd90, 1;
	sub.s64 	%rd52, %rd90, %rd45;
	add.s64 	%rd89, %rd89, 112;
	setp.eq.s64 	%p31, %rd52, 0;
	@%p31 bra 	$L__BB1_19;
	bra.uni 	$L__BB1_13;
$L__BB1_19:
	and.b16  	%rs9, %rs14, 255;
	setp.ne.s16 	%p95, %rs9, 0;
$L__BB1_20:
	ld.param.u64 	%rd80, [_ZN7renders9gpuRenderEP6uchar4mmP7shape_tmP7light_tmmd8vector_tS6__param_7];
	setp.eq.s64 	%p32, %rd80, 0;
	not.pred 	%p33, %p95;
	mov.f64 	%fd534, 0d0000000000000000;
	or.pred  	%p34, %p32, %p33;
	mov.f64 	%fd535, %fd534;
	mov.f64 	%fd536, %fd534;
	@%p34 bra 	$L__BB1_63;
	neg.f64 	%fd44, %fd41;
	mul.f64 	%fd310, %fd41, %fd41;
	fma.rn.f64 	%fd311, %fd40, %fd40, %fd310;
	fma.rn.f64 	%fd312, %fd42, %fd42, %fd311;
	sqrt.rn.f64 	%fd45, %fd312;
	mov.f64 	%fd505, 0d0000000000000000;
	mov.f64 	%fd504, 0d3FF0000000000000;
	mov.b64 	%rd93, 0;
	mov.f64 	%fd506, %fd505;
	mov.f64 	%fd507, %fd505;
	mov.u64 	%rd95, %rd88;
	mov.f64 	%fd509, %fd501;
	mov.f64 	%fd510, %fd191;
	mov.f64 	%fd511, %fd192;
	mov.f64 	%fd512, %fd193;
$L__BB1_22:
	ld.param.u64 	%rd78, [_ZN7renders9gpuRenderEP6uchar4mmP7shape_tmP7light_tmmd8vector_tS6__param_6];
	setp.eq.s64 	%p35, %rd78, 0;
	mad.lo.s64 	%rd22, %rd95, 112, %rd1;
	ld.global.f64 	%fd314, [%rd22+24];
	ld.global.f64 	%fd315, [%rd22+32];
	ld.global.f64 	%fd316, [%rd22+40];
	ld.global.f64 	%fd317, [%rd22];
	sub.f64 	%fd318, %fd314, %fd317;
	ld.global.f64 	%fd319, [%rd22+8];
	sub.f64 	%fd320, %fd315, %fd319;
	ld.global.f64 	%fd321, [%rd22+16];
	sub.f64 	%fd322, %fd316, %fd321;
	ld.global.f64 	%fd323, [%rd22+48];
	ld.global.f64 	%fd324, [%rd22+56];
	ld.global.f64 	%fd325, [%rd22+64];
	sub.f64 	%fd326, %fd323, %fd317;
	sub.f64 	%fd327, %fd324, %fd319;
	sub.f64 	%fd328, %fd325, %fd321;
	mul.f64 	%fd329, %fd320, %fd328;
	mul.f64 	%fd330, %fd322, %fd327;
	sub.f64 	%fd331, %fd329, %fd330;
	mul.f64 	%fd332, %fd322, %fd326;
	mul.f64 	%fd333, %fd318, %fd328;
	sub.f64 	%fd334, %fd332, %fd333;
	mul.f64 	%fd335, %fd318, %fd327;
	mul.f64 	%fd336, %fd320, %fd326;
	sub.f64 	%fd337, %fd335, %fd336;
	mul.f64 	%fd338, %fd334, %fd334;
	fma.rn.f64 	%fd339, %fd331, %fd331, %fd338;
	fma.rn.f64 	%fd340, %fd337, %fd337, %fd339;
	sqrt.rn.f64 	%fd341, %fd340;
	div.rn.f64 	%fd79, %fd331, %fd341;
	div.rn.f64 	%fd80, %fd334, %fd341;
	div.rn.f64 	%fd81, %fd337, %fd341;
	fma.rn.f64 	%fd510, %fd40, %fd509, %fd510;
	fma.rn.f64 	%fd511, %fd41, %fd509, %fd511;
	fma.rn.f64 	%fd512, %fd42, %fd509, %fd512;
	mov.f64 	%fd524, 0d0000000000000000;
	mov.f64 	%fd525, %fd524;
	mov.f64 	%fd526, %fd524;
	@%p35 bra 	$L__BB1_52;
	mul.f64 	%fd343, %fd80, %fd80;
	fma.rn.f64 	%fd344, %fd79, %fd79, %fd343;
	fma.rn.f64 	%fd345, %fd81, %fd81, %fd344;
	sqrt.rn.f64 	%fd85, %fd345;
	mov.f64 	%fd526, 0d0000000000000000;
	mov.b64 	%rd96, 0;
	mov.f64 	%fd525, %fd526;
	mov.f64 	%fd524, %fd526;
$L__BB1_24:
	ld.param.u64 	%rd77, [_ZN7renders9gpuRenderEP6uchar4mmP7shape_tmP7light_tmmd8vector_tS6__param_5];
	cvta.to.global.u64 	%rd55, %rd77;
	shl.b64 	%rd56, %rd96, 6;
	add.s64 	%rd24, %rd55, %rd56;
	ld.global.u32 	%r16, [%rd24];
	setp.eq.s32 	%p36, %r16, 2;
	@%p36 bra 	$L__BB1_28;
	setp.eq.s32 	%p37, %r16, 1;
	@%p37 bra 	$L__BB1_29;
	setp.ne.s32 	%p38, %r16, 0;
	@%p38 bra 	$L__BB1_51;
	ld.global.f64 	%fd446, [%rd24+32];
	add.f64 	%fd524, %fd524, %fd446;
	ld.global.f64 	%fd447, [%rd24+40];
	add.f64 	%fd525, %fd525, %fd447;
	ld.global.f64 	%fd448, [%rd24+48];
	add.f64 	%fd526, %fd526, %fd448;
	bra.uni 	$L__BB1_51;
$L__BB1_28:
	ld.global.f64 	%fd429, [%rd24+8];
	ld.global.f64 	%fd430, [%rd24+16];
	ld.global.f64 	%fd431, [%rd24+24];
	sub.f64 	%fd432, %fd429, %fd510;
	sub.f64 	%fd433, %fd430, %fd511;
	sub.f64 	%fd434, %fd431, %fd512;
	mul.f64 	%fd435, %fd433, %fd433;
	fma.rn.f64 	%fd436, %fd432, %fd432, %fd435;
	fma.rn.f64 	%fd437, %fd434, %fd434, %fd436;
	sqrt.rn.f64 	%fd438, %fd437;
	rcp.rn.f64 	%fd439, %fd438;
	ld.global.f64 	%fd440, [%rd24+32];
	mul.f64 	%fd441, %fd440, %fd439;
	fma.rn.f64 	%fd524, %fd439, %fd441, %fd524;
	ld.global.f64 	%fd442, [%rd24+40];
	mul.f64 	%fd443, %fd442, %fd439;
	fma.rn.f64 	%fd525, %fd439, %fd443, %fd525;
	ld.global.f64 	%fd444, [%rd24+48];
	mul.f64 	%fd445, %fd444, %fd439;
	fma.rn.f64 	%fd526, %fd439, %fd445, %fd526;
	bra.uni 	$L__BB1_51;
$L__BB1_29:
	setp.eq.s64 	%p39, %rd45, 0;
	ld.global.f64 	%fd347, [%rd24+8];
	ld.global.f64 	%fd348, [%rd24+16];
	ld.global.f64 	%fd349, [%rd24+24];
	sub.f64 	%fd95, %fd347, %fd510;
	sub.f64 	%fd96, %fd348, %fd511;
	sub.f64 	%fd97, %fd349, %fd512;
	mov.f64 	%fd517, 0d3FF0000000000000;
	@%p39 bra 	$L__BB1_37;
	mov.f64 	%fd517, 0d3FF0000000000000;
	mov.b64 	%rd97, 0;
$L__BB1_31:
	mad.lo.s64 	%rd26, %rd97, 112, %rd1;
	ld.global.f64 	%fd351, [%rd26+24];
	ld.global.f64 	%fd352, [%rd26+32];
	ld.global.f64 	%fd353, [%rd26+40];
	ld.global.f64 	%fd99, [%rd26];
	sub.f64 	%fd100, %fd351, %fd99;
	ld.global.f64 	%fd101, [%rd26+8];
	sub.f64 	%fd102, %fd352, %fd101;
	ld.global.f64 	%fd103, [%rd26+16];
	sub.f64 	%fd104, %fd353, %fd103;
	ld.global.f64 	%fd354, [%rd26+48];
	ld.global.f64 	%fd355, [%rd26+56];
	ld.global.f64 	%fd356, [%rd26+64];
	sub.f64 	%fd105, %fd354, %fd99;
	sub.f64 	%fd106, %fd355, %fd101;
	sub.f64 	%fd107, %fd356, %fd103;
	mul.f64 	%fd357, %fd96, %fd107;
	mul.f64 	%fd358, %fd97, %fd106;
	sub.f64 	%fd108, %fd357, %fd358;
	mul.f64 	%fd359, %fd97, %fd105;
	mul.f64 	%fd360, %fd95, %fd107;
	sub.f64 	%fd109, %fd359, %fd360;
	mul.f64 	%fd361, %fd95, %fd106;
	mul.f64 	%fd362, %fd96, %fd105;
	sub.f64 	%fd110, %fd361, %fd362;
	mul.f64 	%fd363, %fd102, %fd109;
	fma.rn.f64 	%fd364, %fd100, %fd108, %fd363;
	fma.rn.f64 	%fd111, %fd104, %fd110, %fd364;
	abs.f64 	%fd365, %fd111;
	setp.lt.f64 	%p40, %fd365, 0d3DDB7CDFD9D7BDBB;
	@%p40 bra 	$L__BB1_36;
	sub.f64 	%fd112, %fd510, %fd99;
	sub.f64 	%fd113, %fd511, %fd101;
	sub.f64 	%fd114, %fd512, %fd103;
	mul.f64 	%fd366, %fd109, %fd113;
	fma.rn.f64 	%fd367, %fd108, %fd112, %fd366;
	fma.rn.f64 	%fd368, %fd110, %fd114, %fd367;
	div.rn.f64 	%fd115, %fd368, %fd111;
	setp.lt.f64 	%p41, %fd115, 0d0000000000000000;
	setp.gt.f64 	%p42, %fd115, 0d3FF0000000000000;
	or.pred  	%p43, %p41, %p42;
	@%p43 bra 	$L__BB1_36;
	mul.f64 	%fd369, %fd104, %fd113;
	mul.f64 	%fd370, %fd102, %fd114;
	sub.f64 	%fd116, %fd369, %fd370;
	mul.f64 	%fd371, %fd100, %fd114;
	mul.f64 	%fd372, %fd104, %fd112;
	sub.f64 	%fd117, %fd371, %fd372;
	mul.f64 	%fd373, %fd102, %fd112;
	mul.f64 	%fd374, %fd100, %fd113;
	sub.f64 	%fd118, %fd373, %fd374;
	mul.f64 	%fd375, %fd96, %fd117;
	fma.rn.f64 	%fd376, %fd95, %fd116, %fd375;
	fma.rn.f64 	%fd377, %fd97, %fd118, %fd376;
	div.rn.f64 	%fd378, %fd377, %fd111;
	setp.lt.f64 	%p44, %fd378, 0d0000000000000000;
	add.f64 	%fd379, %fd115, %fd378;
	setp.gt.f64 	%p45, %fd379, 0d3FF0000000000000;
	or.pred  	%p46, %p44, %p45;
	@%p46 bra 	$L__BB1_36;
	mul.f64 	%fd380, %fd106, %fd117;
	fma.rn.f64 	%fd381, %fd105, %fd116, %fd380;
	fma.rn.f64 	%fd382, %fd107, %fd118, %fd381;
	div.rn.f64 	%fd383, %fd382, %fd111;
	setp.lt.f64 	%p47, %fd383, 0d3EB0C6F7A0B5ED8D;
	setp.gt.f64 	%p48, %fd383, 0d3FF0000000000000;
	or.pred  	%p49, %p47, %p48;
	@%p49 bra 	$L__BB1_36;
	ld.global.f64 	%fd384, [%rd26+96];
	mul.f64 	%fd517, %fd517, %fd384;
$L__BB1_36:
	add.s64 	%rd97, %rd97, 1;
	setp.ne.s64 	%p50, %rd97, %rd45;
	@%p50 bra 	$L__BB1_31;
$L__BB1_37:
	mul.f64 	%fd385, %fd80, %fd96;
	fma.rn.f64 	%fd386, %fd79, %fd95, %fd385;
	fma.rn.f64 	%fd122, %fd81, %fd97, %fd386;
	setp.leu.f64 	%p51, %fd122, 0d0000000000000000;
	@%p51 bra 	$L__BB1_39;
	mul.f64 	%fd387, %fd96, %fd96;
	fma.rn.f64 	%fd388, %fd95, %fd95, %fd387;
	fma.rn.f64 	%fd389, %fd97, %fd97, %fd388;
	sqrt.rn.f64 	%fd390, %fd389;
	mul.f64 	%fd391, %fd85, %fd390;
	div.rn.f64 	%fd392, %fd122, %fd391;
	mul.f64 	%fd393, %fd392, %fd517;
	ld.global.f64 	%fd394, [%rd24+32];
	fma.rn.f64 	%fd524, %fd393, %fd394, %fd524;
	ld.global.f64 	%fd395, [%rd24+40];
	fma.rn.f64 	%fd525, %fd393, %fd395, %fd525;
	ld.global.f64 	%fd396, [%rd24+48];
	fma.rn.f64 	%fd526, %fd393, %fd396, %fd526;
$L__BB1_39:
	add.f64 	%fd397, %fd79, %fd79;
	mul.f64 	%fd398, %fd397, %fd122;
	add.f64 	%fd399, %fd80, %fd80;
	mul.f64 	%fd400, %fd399, %fd122;
	add.f64 	%fd401, %fd81, %fd81;
	mul.f64 	%fd402, %fd401, %fd122;
	sub.f64 	%fd129, %fd398, %fd95;
	sub.f64 	%fd130, %fd400, %fd96;
	sub.f64 	%fd131, %fd402, %fd97;
	mul.f64 	%fd403, %fd130, %fd44;
	mul.f64 	%fd404, %fd40, %fd129;
	sub.f64 	%fd405, %fd403, %fd404;
	mul.f64 	%fd406, %fd42, %fd131;
	sub.f64 	%fd132, %fd405, %fd406;
	setp.leu.f64 	%p52, %fd132, 0d0000000000000000;
	@%p52 bra 	$L__BB1_51;
	mul.f64 	%fd407, %fd130, %fd130;
	fma.rn.f64 	%fd408, %fd129, %fd129, %fd407;
	fma.rn.f64 	%fd409, %fd131, %fd131, %fd408;
	sqrt.rn.f64 	%fd410, %fd409;
	mul.f64 	%fd411, %fd45, %fd410;
	div.rn.f64 	%fd412, %fd132, %fd411;
	mul.f64 	%fd133, %fd412, %fd517;
	ld.global.f64 	%fd134, [%rd22+104];
	{
	.reg .b32 %temp; 
	mov.b64 	{%temp, %r4}, %fd133;
	}
	{
	.reg .b32 %temp; 
	mov.b64 	{%temp, %r5}, %fd134;
	}
	shr.u32 	%r17, %r5, 20;
	and.b32  	%r18, %r17, 2047;
	add.s32 	%r19, %r18, -1012;
	mov.b64 	%rd58, %fd134;
	shl.b64 	%rd28, %rd58, %r19;
	setp.eq.s64 	%p7, %rd28, -9223372036854775808;
	abs.f64 	%fd135, %fd133;
	setp.neu.f64 	%p53, %fd133, 0d0000000000000000;
	@%p53 bra 	$L__BB1_42;
	setp.eq.s64 	%p56, %rd28, -9223372036854775808;
	abs.f64 	%fd421, %fd134;
	setp.neu.f64 	%p57, %fd421, 0d3FE0000000000000;
	and.pred  	%p7, %p57, %p56;
	selp.b32 	%r20, %r4, 0, %p7;
	setp.lt.s32 	%p58, %r5, 0;
	or.b32  	%r21, %r20, 2146435072;
	selp.b32 	%r22, %r21, %r20, %p58;
	mov.b32 	%r23, 0;
	mov.b64 	%fd523, {%r23, %r22};
	bra.uni 	$L__BB1_43;
$L__BB1_42:
	{ // callseq 1, 0
	.param .b64 param0;
	st.param.f64 	[param0], %fd135;
	.param .b64 param1;
	st.param.f64 	[param1], %fd134;
	.param .b64 retval0;
	call.uni (retval0), 
	__internal_accurate_pow, 
	(
	param0, 
	param1
	);
	ld.param.f64 	%fd413, [retval0];
	} // callseq 1
	setp.lt.s32 	%p54, %r4, 0;
	cvt.rzi.f64.f64 	%fd415, %fd134;
	setp.neu.f64 	%p55, %fd134, %fd415;
	neg.f64 	%fd417, %fd413;
	selp.f64 	%fd418, %fd417, %fd413, %p7;
	selp.f64 	%fd419, %fd418, %fd413, %p54;
	selp.f64 	%fd420, 0dFFF8000000000000, %fd419, %p55;
	selp.f64 	%fd523, %fd420, %fd419, %p54;
$L__BB1_43:
	add.f64 	%fd422, %fd133, %fd134;
	{
	.reg .b32 %temp; 
	mov.b64 	{%temp, %r24}, %fd422;
	}
	and.b32  	%r25, %r24, 2146435072;
	setp.ne.s32 	%p59, %r25, 2146435072;
	@%p59 bra 	$L__BB1_50;
	setp.num.f64 	%p60, %fd133, %fd133;
	setp.num.f64 	%p61, %fd134, %fd134;
	and.pred  	%p62, %p60, %p61;
	@%p62 bra 	$L__BB1_46;
	add.rn.f64 	%fd523, %fd133, %fd134;
	bra.uni 	$L__BB1_50;
$L__BB1_46:
	abs.f64 	%fd423, %fd134;
	setp.neu.f64 	%p63, %fd423, 0d7FF0000000000000;
	@%p63 bra 	$L__BB1_48;
	setp.gt.f64 	%p68, %fd135, 0d3FF0000000000000;
	selp.b32 	%r33, 2146435072, 0, %p68;
	setp.lt.s32 	%p69, %r5, 0;
	xor.b32  	%r34, %r33, 2146435072;
	selp.b32 	%r35, %r34, %r33, %p69;
	setp.eq.f64 	%p70, %fd133, 0dBFF0000000000000;
	selp.b32 	%r36, 1072693248, %r35, %p70;
	mov.b32 	%r37, 0;
	mov.b64 	%fd523, {%r37, %r36};
	bra.uni 	$L__BB1_50;
$L__BB1_48:
	setp.neu.f64 	%p64, %fd135, 0d7FF0000000000000;
	@%p64 bra 	$L__BB1_50;
	setp.lt.s32 	%p65, %r4, 0;
	setp.lt.s32 	%p66, %r5, 0;
	selp.b32 	%r26, 0, 2146435072, %p66;
	and.b32  	%r27, %r5, 2147483647;
	setp.ne.s32 	%p67, %r27, 1071644672;
	or.b32  	%r28, %r26, -2147483648;
	selp.b32 	%r29, %r28, %r26, %p67;
	selp.b32 	%r30, %r29, %r26, %p7;
	selp.b32 	%r31, %r30, %r26, %p65;
	mov.b32 	%r32, 0;
	mov.b64 	%fd523, {%r32, %r31};
$L__BB1_50:
	setp.eq.f64 	%p71, %fd133, 0d3FF0000000000000;
	setp.eq.f64 	%p72, %fd134, 0d0000000000000000;
	selp.f64 	%fd424, 0d3FF0000000000000, %fd523, %p72;
	selp.f64 	%fd425, 0d3FF0000000000000, %fd424, %p71;
	ld.global.f64 	%fd426, [%rd24+32];
	fma.rn.f64 	%fd524, %fd426, %fd425, %fd524;
	ld.global.f64 	%fd427, [%rd24+40];
	fma.rn.f64 	%fd525, %fd425, %fd427, %fd525;
	ld.global.f64 	%fd428, [%rd24+48];
	fma.rn.f64 	%fd526, %fd425, %fd428, %fd526;
$L__BB1_51:
	ld.param.u64 	%rd79, [_ZN7renders9gpuRenderEP6uchar4mmP7shape_tmP7light_tmmd8vector_tS6__param_6];
	add.s64 	%rd96, %rd96, 1;
	setp.ne.s64 	%p73, %rd96, %rd79;
	@%p73 bra 	$L__BB1_24;
$L__BB1_52:
	setp.eq.s64 	%p75, %rd45, 0;
	ld.global.f64 	%fd449, [%rd22+96];
	mov.f64 	%fd450, 0d3FF0000000000000;
	sub.f64 	%fd451, %fd450, %fd449;
	ld.global.f64 	%fd452, [%rd22+72];
	mul.f64 	%fd453, %fd524, %fd452;
	mul.f64 	%fd454, %fd504, %fd451;
	fma.rn.f64 	%fd507, %fd453, %fd454, %fd507;
	ld.global.f64 	%fd455, [%rd22+80];
	mul.f64 	%fd456, %fd525, %fd455;
	fma.rn.f64 	%fd506, %fd454, %fd456, %fd506;
	ld.global.f64 	%fd457, [%rd22+88];
	mul.f64 	%fd458, %fd526, %fd457;
	fma.rn.f64 	%fd505, %fd454, %fd458, %fd505;
	mul.f64 	%fd155, %fd504, %fd449;
	mov.pred 	%p97, 0;
	@%p75 bra 	$L__BB1_61;
	mov.b16 	%rs16, 0;
	mov.b64 	%rd98, 0;
$L__BB1_54:
	mad.lo.s64 	%rd60, %rd98, 112, %rd1;
	ld.global.f64 	%fd459, [%rd60+24];
	ld.global.f64 	%fd460, [%rd60+32];
	ld.global.f64 	%fd461, [%rd60+40];
	ld.global.f64 	%fd157, [%rd60];
	sub.f64 	%fd158, %fd459, %fd157;
	ld.global.f64 	%fd159, [%rd60+8];
	sub.f64 	%fd160, %fd460, %fd159;
	ld.global.f64 	%fd161, [%rd60+16];
	sub.f64 	%fd162, %fd461, %fd161;
	ld.global.f64 	%fd462, [%rd60+48];
	ld.global.f64 	%fd463, [%rd60+56];
	ld.global.f64 	%fd464, [%rd60+64];
	sub.f64 	%fd163, %fd462, %fd157;
	sub.f64 	%fd164, %fd463, %fd159;
	sub.f64 	%fd165, %fd464, %fd161;
	mul.f64 	%fd465, %fd41, %fd165;
	mul.f64 	%fd466, %fd42, %fd164;
	sub.f64 	%fd166, %fd465, %fd466;
	mul.f64 	%fd467, %fd42, %fd163;
	mul.f64 	%fd468, %fd40, %fd165;
	sub.f64 	%fd167, %fd467, %fd468;
	mul.f64 	%fd469, %fd40, %fd164;
	mul.f64 	%fd470, %fd41, %fd163;
	sub.f64 	%fd168, %fd469, %fd470;
	mul.f64 	%fd471, %fd160, %fd167;
	fma.rn.f64 	%fd472, %fd158, %fd166, %fd471;
	fma.rn.f64 	%fd169, %fd162, %fd168, %fd472;
	abs.f64 	%fd473, %fd169;
	setp.lt.f64 	%p76, %fd473, 0d3DDB7CDFD9D7BDBB;
	@%p76 bra 	$L__BB1_59;
	sub.f64 	%fd170, %fd510, %fd157;
	sub.f64 	%fd171, %fd511, %fd159;
	sub.f64 	%fd172, %fd512, %fd161;
	mul.f64 	%fd474, %fd167, %fd171;
	fma.rn.f64 	%fd475, %fd166, %fd170, %fd474;
	fma.rn.f64 	%fd476, %fd168, %fd172, %fd475;
	div.rn.f64 	%fd173, %fd476, %fd169;
	setp.lt.f64 	%p77, %fd173, 0d0000000000000000;
	setp.gt.f64 	%p78, %fd173, 0d3FF0000000000000;
	or.pred  	%p79, %p77, %p78;
	@%p79 bra 	$L__BB1_59;
	mul.f64 	%fd477, %fd162, %fd171;
	mul.f64 	%fd478, %fd160, %fd172;
	sub.f64 	%fd174, %fd477, %fd478;
	mul.f64 	%fd479, %fd158, %fd172;
	mul.f64 	%fd480, %fd162, %fd170;
	sub.f64 	%fd175, %fd479, %fd480;
	mul.f64 	%fd481, %fd160, %fd170;
	mul.f64 	%fd482, %fd158, %fd171;
	sub.f64 	%fd176, %fd481, %fd482;
	mul.f64 	%fd483, %fd41, %fd175;
	fma.rn.f64 	%fd484, %fd40, %fd174, %fd483;
	fma.rn.f64 	%fd485, %fd42, %fd176, %fd484;
	div.rn.f64 	%fd486, %fd485, %fd169;
	setp.lt.f64 	%p80, %fd486, 0d0000000000000000;
	add.f64 	%fd487, %fd173, %fd486;
	setp.gt.f64 	%p81, %fd487, 0d3FF0000000000000;
	or.pred  	%p82, %p80, %p81;
	@%p82 bra 	$L__BB1_59;
	mul.f64 	%fd488, %fd164, %fd175;
	fma.rn.f64 	%fd489, %fd163, %fd174, %fd488;
	fma.rn.f64 	%fd490, %fd165, %fd176, %fd489;
	div.rn.f64 	%fd177, %fd490, %fd169;
	setp.lt.f64 	%p83, %fd177, 0d3EB0C6F7A0B5ED8D;
	setp.gt.f64 	%p84, %fd177, 0d4202A05F20000000;
	or.pred  	%p85, %p83, %p84;
	@%p85 bra 	$L__BB1_59;
	and.b16  	%rs11, %rs16, 255;
	setp.eq.s16 	%p86, %rs11, 0;
	setp.lt.f64 	%p87, %fd177, %fd499;
	or.pred  	%p88, %p86, %p87;
	selp.b16 	%rs16, 1, %rs16, %p88;
	selp.b64 	%rd86, %rd98, %rd86, %p88;
	selp.f64 	%fd499, %fd177, %fd499, %p88;
$L__BB1_59:
	add.s64 	%rd98, %rd98, 1;
	setp.ne.s64 	%p89, %rd98, %rd45;
	@%p89 bra 	$L__BB1_54;
	and.b16  	%rs12, %rs16, 255;
	setp.ne.s16 	%p97, %rs12, 0;
$L__BB1_61:
	ld.param.u64 	%rd81, [_ZN7renders9gpuRenderEP6uchar4mmP7shape_tmP7light_tmmd8vector_tS6__param_7];
	add.s64 	%rd93, %rd93, 1;
	setp.lt.u64 	%p90, %rd93, %rd81;
	and.pred  	%p91, %p90, %p97;
	min.f64 	%fd504, %fd155, 0d3FF0000000000000;
	mov.u64 	%rd95, %rd86;
	mov.f64 	%fd509, %fd499;
	@%p91 bra 	$L__BB1_22;
	mul.f64 	%fd534, %fd507, 0d406FE00000000000;
	mul.f64 	%fd535, %fd506, 0d406FE00000000000;
	mul.f64 	%fd536, %fd505, 0d406FE00000000000;
$L__BB1_63:
	ld.param.u64 	%rd75, [_ZN7renders9gpuRenderEP6uchar4mmP7shape_tmP7light_tmmd8vector_tS6__param_2];
	ld.param.u64 	%rd72, [_ZN7renders9gpuRenderEP6uchar4mmP7shape_tmP7light_tmmd8vector_tS6__param_1];
	ld.param.u64 	%rd69, [_ZN7renders9gpuRenderEP6uchar4mmP7shape_tmP7light_tmmd8vector_tS6__param_0];
	min.f64 	%fd491, %fd534, 0d406FE00000000000;
	min.f64 	%fd492, %fd535, 0d406FE00000000000;
	min.f64 	%fd493, %fd536, 0d406FE00000000000;
	not.b64 	%rd61, %rd82;
	add.s64 	%rd62, %rd75, %rd61;
	mad.lo.s64 	%rd63, %rd62, %rd72, %rd85;
	cvta.to.global.u64 	%rd64, %rd69;
	shl.b64 	%rd65, %rd63, 2;
	add.s64 	%rd66, %rd64, %rd65;
	cvt.rzi.u32.f64 	%r38, %fd491;
	cvt.rzi.u32.f64 	%r39, %fd492;
	cvt.rzi.u32.f64 	%r40, %fd493;
	prmt.b32 	%r41, %r38, %r39, 0x3340U;
	prmt.b32 	%r42, %r40, 65535, 0x3340U;
	prmt.b32 	%r43, %r41, %r42, 0x5410U;
	st.global.u32 	[%rd66], %r43;
	mov.u32 	%r44, %ntid.x;
	mov.u32 	%r45, %nctaid.x;
	mul.lo.s32 	%r46, %r44, %r45;
	cvt.u64.u32 	%rd67, %r46;
	add.s64 	%rd85, %rd85, %rd67;
	setp.lt.u64 	%p92, %rd85, %rd72;
	@%p92 bra 	$L__BB1_11;
$L__BB1_64:
	ld.param.u64 	%rd76, [_ZN7renders9gpuRenderEP6uchar4mmP7shape_tmP7light_tmmd8vector_tS6__param_2];
	mov.u32 	%r47, %ntid.y;
	mov.u32 	%r48, %nctaid.y;
	mul.lo.s32 	%r49, %r47, %r48;
	cvt.u64.u32 	%rd68, %r49;
	add.s64 	%rd82, %rd82, %rd68;
	setp.lt.u64 	%p93, %rd82, %rd76;
	@%p93 bra 	$L__BB1_9;
$L__BB1_65:
	ret;

}
.func  (.param .align 16 .b8 func_retval0[16]) __internal_trig_reduction_slowpathd(
	.param .b64 __internal_trig_reduction_slowpathd_param_0
)
{
	.local .align 8 .b8 	__local_depot2[40];
	.reg .b64 	%SP;
	.reg .b64 	%SPL;
	.reg .pred 	%p<10>;
	.reg .b32 	%r<47>;
	.reg .b64 	%rd<74>;
	.reg .b64 	%fd<5>;

	mov.u64 	%SPL, __local_depot2;
	ld.param.f64 	%fd4, [__internal_trig_reduction_slowpathd_param_0];
	add.u64 	%rd1, %SPL, 0;
	{
	.reg .b32 %temp; 
	mov.b64 	{%temp, %r1}, %fd4;
	}
	shr.u32 	%r2, %r1, 20;
	and.b32  	%r3, %r2, 2047;
	setp.eq.s32 	%p1, %r3, 2047;
	mov.b32 	%r46, 0;
	@%p1 bra 	$L__BB2_9;
	add.s32 	%r20, %r3, -1024;
	mov.b64 	%rd20, %fd4;
	shl.b64 	%rd2, %rd20, 11;
	shr.u32 	%r4, %r20, 6;
	sub.s32 	%r45, 15, %r4;
	sub.s32 	%r21, 19, %r4;
	setp.lt.u32 	%p2, %r20, 128;
	selp.b32 	%r6, 18, %r21, %p2;
	setp.ge.s32 	%p3, %r45, %r6;
	mov.b64 	%rd70, 0;
	@%p3 bra 	$L__BB2_4;
	add.s32 	%r23, %r6, %r4;
	neg.s32 	%r43, %r23;
	or.b64  	%rd3, %rd2, -9223372036854775808;
	mov.b64 	%rd70, 0;
	mov.b32 	%r42, 0;
	mov.u64 	%rd25, __cudart_i2opi_d;
	mov.u32 	%r44, %r45;
$L__BB2_3:
	.pragma "nounroll";
	mul.wide.s32 	%rd22, %r42, 8;
	add.s64 	%rd23, %rd1, %rd22;
	mul.wide.s32 	%rd24, %r44, 8;
	add.s64 	%rd26, %rd25, %rd24;
	ld.global.nc.u64 	%rd27, [%rd26];
	{
	.reg .u32 %r0, %r1, %r2, %r3, %alo, %ahi, %blo, %bhi, %clo, %chi;
	mov.b64 	{%alo,%ahi}, %rd27;
	mov.b64 	{%blo,%bhi}, %rd3;
	mov.b64 	{%clo,%chi}, %rd70;
	mad.lo.cc.u32 	%r0, %alo, %blo, %clo;
	madc.hi.cc.u32 	%r1, %alo, %blo, %chi;
	madc.hi.u32 	%r2, %alo, %bhi, 0;
	mad.lo.cc.u32 	%r1, %alo, %bhi, %r1;
	madc.hi.cc.u32 	%r2, %ahi, %blo, %r2;
	madc.hi.u32 	%r3, %ahi, %bhi, 0;
	mad.lo.cc.u32 	%r1, %ahi, %blo, %r1;
	madc.lo.cc.u32 	%r2, %ahi, %bhi, %r2;
	addc.u32 	%r3, %r3, 0;
	mov.b64 	%rd28, {%r0,%r1};
	mov.b64 	%rd70, {%r2,%r3};
	}
	st.local.u64 	[%rd23], %rd28;
	add.s32 	%r44, %r44, 1;
	add.s32 	%r43, %r43, 1;
	add.s32 	%r42, %r42, 1;
	setp.ne.s32 	%p4, %r43, -15;
	mov.u32 	%r45, %r6;
	@%p4 bra 	$L__BB2_3;
$L__BB2_4:
	cvt.s64.s32 	%rd29, %r45;
	cvt.u64.u32 	%rd30, %r4;
	add.s64 	%rd31, %rd30, %rd29;
	shl.b64 	%rd32, %rd31, 3;
	add.s64 	%rd33, %rd1, %rd32;
	st.local.u64 	[%rd33+-120], %rd70;
	and.b32  	%r15, %r2, 63;
	ld.local.u64 	%rd72, [%rd1+16];
	ld.local.u64 	%rd71, [%rd1+24];
	setp.eq.s32 	%p5, %r15, 0;
	@%p5 bra 	$L__BB2_6;
	shl.b64 	%rd34, %rd71, %r15;
	shr.u64 	%rd35, %rd72, 1;
	xor.b32  	%r24, %r15, 63;
	shr.u64 	%rd36, %rd35, %r24;
	or.b64  	%rd71, %rd34, %rd36;
	ld.local.u64 	%rd37, [%rd1+8];
	shl.b64 	%rd38, %rd72, %r15;
	shr.u64 	%rd39, %rd37, 1;
	shr.u64 	%rd40, %rd39, %r24;
	or.b64  	%rd72, %rd38, %rd40;
$L__BB2_6:
	and.b32  	%r25, %r1, -2147483648;
	shr.u64 	%rd41, %rd71, 62;
	cvt.u32.u64 	%r26, %rd41;
	mov.b64 	{%r27, %r28}, %rd71;
	mov.b64 	{%r29, %r30}, %rd72;
	shf.l.wrap.b32 	%r31, %r30, %r27, 2;
	shf.l.wrap.b32 	%r32, %r27, %r28, 2;
	mov.b64 	%rd42, {%r31, %r32};
	shl.b64 	%rd43, %rd72, 2;
	shr.u64 	%rd44, %rd42, 63;
	cvt.u32.u64 	%r33, %rd44;
	add.s32 	%r34, %r33, %r26;
	setp.eq.s32 	%p6, %r25, 0;
	neg.s32 	%r35, %r34;
	selp.b32 	%r46, %r34, %r35, %p6;
	setp.gt.s64 	%p7, %rd42, -1;
	mov.b64 	%rd45, 0;
	{
	.reg .u32 %r0, %r1, %r2, %r3, %a0, %a1, %a2, %a3, %b0, %b1, %b2, %b3;
	mov.b64 	{%a0,%a1}, %rd45;
	mov.b64 	{%a2,%a3}, %rd45;
	mov.b64 	{%b0,%b1}, %rd43;
	mov.b64 	{%b2,%b3}, %rd42;
	sub.cc.u32 	%r0, %a0, %b0;
	subc.cc.u32 	%r1, %a1, %b1;
	subc.cc.u32 	%r2, %a2, %b2;
	subc.u32 	%r3, %a3, %b3;
	mov.b64 	%rd46, {%r0,%r1};
	mov.b64 	%rd47, {%r2,%r3};
	}
	xor.b32  	%r36, %r25, -2147483648;
	selp.b64 	%rd73, %rd42, %rd47, %p7;
	selp.b64 	%rd14, %rd43, %rd46, %p7;
	selp.b32 	%r17, %r25, %r36, %p7;
	clz.b64 	%r37, %rd73;
	cvt.u64.u32 	%rd15, %r37;
	setp.eq.s32 	%p8, %r37, 0;
	@%p8 bra 	$L__BB2_8;
	cvt.u32.u64 	%r38, %rd15;
	and.b32  	%r39, %r38, 63;
	shl.b64 	%rd48, %rd73, %r39;
	shr.u64 	%rd49, %rd14, 1;
	not.b32 	%r40, %r38;
	and.b32  	%r41, %r40, 63;
	shr.u64 	%rd50, %rd49, %r41;
	or.b64  	%rd73, %rd48, %rd50;
$L__BB2_8:
	mov.b64 	%rd51, -3958705157555305931;
	{
	.reg .u32 %r0, %r1, %r2, %r3, %alo, %ahi, %blo, %bhi;
	mov.b64 	{%alo,%ahi}, %rd73;
	mov.b64 	{%blo,%bhi}, %rd51;
	mul.lo.u32 	%r0, %alo, %blo;
	mul.hi.u32 	%r1, %alo, %blo;
	mad.lo.cc.u32 	%r1, %alo, %bhi, %r1;
	madc.hi.u32 	%r2, %alo, %bhi, 0;
	mad.lo.cc.u32 	%r1, %ahi, %blo, %r1;
	madc.hi.cc.u32 	%r2, %ahi, %blo, %r2;
	madc.hi.u32 	%r3, %ahi, %bhi, 0;
	mad.lo.cc.u32 	%r2, %ahi, %bhi, %r2;
	addc.u32 	%r3, %r3, 0;
	mov.b64 	%rd52, {%r0,%r1};
	mov.b64 	%rd53, {%r2,%r3};
	}
	setp.gt.s64 	%p9, %rd53, 0;
	{
	.reg .u32 %r0, %r1, %r2, %r3, %a0, %a1, %a2, %a3, %b0, %b1, %b2, %b3;
	mov.b64 	{%a0,%a1}, %rd52;
	mov.b64 	{%a2,%a3}, %rd53;
	mov.b64 	{%b0,%b1}, %rd52;
	mov.b64 	{%b2,%b3}, %rd53;
	add.cc.u32 	%r0, %a0, %b0;
	addc.cc.u32 	%r1, %a1, %b1;
	addc.cc.u32 	%r2, %a2, %b2;
	addc.u32 	%r3, %a3, %b3;
	mov.b64 	%rd54, {%r0,%r1};
	mov.b64 	%rd55, {%r2,%r3};
	}
	selp.b64 	%rd56, %rd55, %rd53, %p9;
	selp.s64 	%rd57, -1, 0, %p9;
	sub.s64 	%rd58, %rd57, %rd15;
	cvt.u64.u32 	%rd59, %r17;
	shl.b64 	%rd60, %rd59, 32;
	add.s64 	%rd61, %rd56, 1;
	shr.u64 	%rd62, %rd61, 10;
	add.s64 	%rd63, %rd62, 1;
	shr.u64 	%rd64, %rd63, 1;
	shl.b64 	%rd65, %rd58, 52;
	add.s64 	%rd66, %rd65, %rd64;
	add.s64 	%rd67, %rd66, 4602678819172646912;
	or.b64  	%rd68, %rd67, %rd60;
	mov.b64 	%fd4, %rd68;
$L__BB2_9:
	st.param.f64 	[func_retval0], %fd4;
	st.param.b32 	[func_retval0+8], %r46;
	ret;

}
.func  (.param .b64 func_retval0) __internal_accurate_pow(
	.param .b64 __internal_accurate_pow_param_0,
	.param .b64 __internal_accurate_pow_param_1
)
{
	.reg .pred 	%p<8>;
	.reg .b32 	%r<49>;
	.reg .b32 	%f<3>;
	.reg .b64 	%fd<109>;

	ld.param.f64 	%fd10, [__internal_accurate_pow_param_0];
	ld.param.f64 	%fd11, [__internal_accurate_pow_param_1];
	{
	.reg .b32 %temp; 
	mov.b64 	{%temp, %r46}, %fd10;
	}
	{
	.reg .b32 %temp; 
	mov.b64 	{%r45, %temp}, %fd10;
	}
	shr.u32 	%r47, %r46, 20;
	setp.gt.u32 	%p1, %r46, 1048575;
	@%p1 bra 	$L__BB3_2;
	mul.f64 	%fd12, %fd10, 0d4350000000000000;
	{
	.reg .b32 %temp; 
	mov.b64 	{%temp, %r46}, %fd12;
	}
	{
	.reg .b32 %temp; 
	mov.b64 	{%r45, %temp}, %fd12;
	}
	shr.u32 	%r16, %r46, 20;
	add.s32 	%r47, %r16, -54;
$L__BB3_2:
	add.s32 	%r48, %r47, -1023;
	and.b32  	%r17, %r46, -2146435073;
	or.b32  	%r18, %r17, 1072693248;
	mov.b64 	%fd107, {%r45, %r18};
	setp.lt.u32 	%p2, %r18, 1073127583;
	@%p2 bra 	$L__BB3_4;
	{
	.reg .b32 %temp; 
	mov.b64 	{%r19, %temp}, %fd107;
	}
	{
	.reg .b32 %temp; 
	mov.b64 	{%temp, %r20}, %fd107;
	}
	add.s32 	%r21, %r20, -1048576;
	mov.b64 	%fd107, {%r19, %r21};
	add.s32 	%r48, %r47, -1022;
$L__BB3_4:
	add.f64 	%fd13, %fd107, 0dBFF0000000000000;
	add.f64 	%fd14, %fd107, 0d3FF0000000000000;
	rcp.approx.ftz.f64 	%fd15, %fd14;
	neg.f64 	%fd16, %fd14;
	fma.rn.f64 	%fd17, %fd16, %fd15, 0d3FF0000000000000;
	fma.rn.f64 	%fd18, %fd17, %fd17, %fd17;
	fma.rn.f64 	%fd19, %fd18, %fd15, %fd15;
	mul.f64 	%fd20, %fd13, %fd19;
	fma.rn.f64 	%fd21, %fd13, %fd19, %fd20;
	mul.f64 	%fd22, %fd21, %fd21;
	fma.rn.f64 	%fd23, %fd22, 0d3EB0F5FF7D2CAFE2, 0d3ED0F5D241AD3B5A;
	fma.rn.f64 	%fd24, %fd23, %fd22, 0d3EF3B20A75488A3F;
	fma.rn.f64 	%fd25, %fd24, %fd22, 0d3F1745CDE4FAECD5;
	fma.rn.f64 	%fd26, %fd25, %fd22, 0d3F3C71C7258A578B;
	fma.rn.f64 	%fd27, %fd26, %fd22, 0d3F6249249242B910;
	fma.rn.f64 	%fd28, %fd27, %fd22, 0d3F89999999999DFB;
	sub.f64 	%fd29, %fd13, %fd21;
	add.f64 	%fd30, %fd29, %fd29;
	neg.f64 	%fd31, %fd21;
	fma.rn.f64 	%fd32, %fd31, %fd13, %fd30;
	mul.f64 	%fd33, %fd19, %fd32;
	fma.rn.f64 	%fd34, %fd22, %fd28, 0d3FB5555555555555;
	mov.f64 	%fd35, 0d3FB5555555555555;
	sub.f64 	%fd36, %fd35, %fd34;
	fma.rn.f64 	%fd37, %fd22, %fd28, %fd36;
	add.f64 	%fd38, %fd37, 0dBC46A4CB00B9E7B0;
	add.f64 	%fd39, %fd34, %fd38;
	sub.f64 	%fd40, %fd34, %fd39;
	add.f64 	%fd41, %fd38, %fd40;
	mul.rn.f64 	%fd42, %fd21, %fd21;
	neg.f64 	%fd43, %fd42;
	fma.rn.f64 	%fd44, %fd21, %fd21, %fd43;
	{
	.reg .b32 %temp; 
	mov.b64 	{%r22, %temp}, %fd33;
	}
	{
	.reg .b32 %temp; 
	mov.b64 	{%temp, %r23}, %fd33;
	}
	add.s32 	%r24, %r23, 1048576;
	mov.b64 	%fd45, {%r22, %r24};
	fma.rn.f64 	%fd46, %fd21, %fd45, %fd44;
	mul.rn.f64 	%fd47, %fd42, %fd21;
	neg.f64 	%fd48, %fd47;
	fma.rn.f64 	%fd49, %fd42, %fd21, %fd48;
	fma.rn.f64 	%fd50, %fd42, %fd33, %fd49;
	fma.rn.f64 	%fd51, %fd46, %fd21, %fd50;
	mul.rn.f64 	%fd52, %fd39, %fd47;
	neg.f64 	%fd53, %fd52;
	fma.rn.f64 	%fd54, %fd39, %fd47, %fd53;
	fma.rn.f64 	%fd55, %fd39, %fd51, %fd54;
	fma.rn.f64 	%fd56, %fd41, %fd47, %fd55;
	add.f64 	%fd57, %fd52, %fd56;
	sub.f64 	%fd58, %fd52, %fd57;
	add.f64 	%fd59, %fd56, %fd58;
	add.f64 	%fd60, %fd21, %fd57;
	sub.f64 	%fd61, %fd21, %fd60;
	add.f64 	%fd62, %fd57, %fd61;
	add.f64 	%fd63, %fd59, %fd62;
	add.f64 	%fd64, %fd33, %fd63;
	add.f64 	%fd65, %fd60, %fd64;
	sub.f64 	%fd66, %fd60, %fd65;
	add.f64 	%fd67, %fd64, %fd66;
	xor.b32  	%r25, %r48, -2147483648;
	mov.b32 	%r26, 1127219200;
	mov.b64 	%fd68, {%r25, %r26};
	mov.b32 	%r27, -2147483648;
	mov.b64 	%fd69, {%r27, %r26};
	sub.f64 	%fd70, %fd68, %fd69;
	fma.rn.f64 	%fd71, %fd70, 0d3FE62E42FEFA39EF, %fd65;
	fma.rn.f64 	%fd72, %fd70, 0dBFE62E42FEFA39EF, %fd71;
	sub.f64 	%fd73, %fd72, %fd65;
	sub.f64 	%fd74, %fd67, %fd73;
	fma.rn.f64 	%fd75, %fd70, 0d3C7ABC9E3B39803F, %fd74;
	add.f64 	%fd76, %fd71, %fd75;
	sub.f64 	%fd77, %fd71, %fd76;
	add.f64 	%fd78, %fd75, %fd77;
	{
	.reg .b32 %temp; 
	mov.b64 	{%temp, %r28}, %fd11;
	}
	{
	.reg .b32 %temp; 
	mov.b64 	{%r29, %temp}, %fd11;
	}
	shl.b32 	%r30, %r28, 1;
	setp.gt.u32 	%p3, %r30, -33554433;
	and.b32  	%r31, %r28, -15728641;
	selp.b32 	%r32, %r31, %r28, %p3;
	mov.b64 	%fd79, {%r29, %r32};
	mul.rn.f64 	%fd80, %fd76, %fd79;
	neg.f64 	%fd81, %fd80;
	fma.rn.f64 	%fd82, %fd76, %fd79, %fd81;
	fma.rn.f64 	%fd83, %fd78, %fd79, %fd82;
	add.f64 	%fd4, %fd80, %fd83;
	sub.f64 	%fd84, %fd80, %fd4;
	add.f64 	%fd5, %fd83, %fd84;
	fma.rn.f64 	%fd85, %fd4, 0d3FF71547652B82FE, 0d4338000000000000;
	{
	.reg .b32 %temp; 
	mov.b64 	{%r13, %temp}, %fd85;
	}
	mov.f64 	%fd86, 0dC338000000000000;
	add.rn.f64 	%fd87, %fd85, %fd86;
	fma.rn.f64 	%fd88, %fd87, 0dBFE62E42FEFA39EF, %fd4;
	fma.rn.f64 	%fd89, %fd87, 0dBC7ABC9E3B39803F, %fd88;
	fma.rn.f64 	%fd90, %fd89, 0d3E5ADE1569CE2BDF, 0d3E928AF3FCA213EA;
	fma.rn.f64 	%fd91, %fd90, %fd89, 0d3EC71DEE62401315;
	fma.rn.f64 	%fd92, %fd91, %fd89, 0d3EFA01997C89EB71;
	fma.rn.f64 	%fd93, %fd92, %fd89, 0d3F2A01A014761F65;
	fma.rn.f64 	%fd94, %fd93, %fd89, 0d3F56C16C1852B7AF;
	fma.rn.f64 	%fd95, %fd94, %fd89, 0d3F81111111122322;
	fma.rn.f64 	%fd96, %fd95, %fd89, 0d3FA55555555502A1;
	fma.rn.f64 	%fd97, %fd96, %fd89, 0d3FC5555555555511;
	fma.rn.f64 	%fd98, %fd97, %fd89, 0d3FE000000000000B;
	fma.rn.f64 	%fd99, %fd98, %fd89, 0d3FF0000000000000;
	fma.rn.f64 	%fd100, %fd99, %fd89, 0d3FF0000000000000;
	{
	.reg .b32 %temp; 
	mov.b64 	{%r14, %temp}, %fd100;
	}
	{
	.reg .b32 %temp; 
	mov.b64 	{%temp, %r15}, %fd100;
	}
	shl.b32 	%r33, %r13, 20;
	add.s32 	%r34, %r33, %r15;
	mov.b64 	%fd108, {%r14, %r34};
	{
	.reg .b32 %temp; 
	mov.b64 	{%temp, %r35}, %fd4;
	}
	mov.b32 	%f2, %r35;
	abs.f32 	%f1, %f2;
	setp.lt.f32 	%p4, %f1, 0f4086232B;
	@%p4 bra 	$L__BB3_7;
	setp.lt.f64 	%p5, %fd4, 0d0000000000000000;
	add.f64 	%fd101, %fd4, 0d7FF0000000000000;
	selp.f64 	%fd108, 0d0000000000000000, %fd101, %p5;
	setp.geu.f32 	%p6, %f1, 0f40874800;
	@%p6 bra 	$L__BB3_7;
	shr.u32 	%r36, %r13, 31;
	add.s32 	%r37, %r13, %r36;
	shr.s32 	%r38, %r37, 1;
	shl.b32 	%r39, %r38, 20;
	add.s32 	%r40, %r15, %r39;
	mov.b64 	%fd102, {%r14, %r40};
	sub.s32 	%r41, %r13, %r38;
	shl.b32 	%r42, %r41, 20;
	add.s32 	%r43, %r42, 1072693248;
	mov.b32 	%r44, 0;
	mov.b64 	%fd103, {%r44, %r43};
	mul.f64 	%fd108, %fd103, %fd102;
$L__BB3_7:
	abs.f64 	%fd104, %fd108;
	setp.eq.f64 	%p7, %fd104, 0d7FF0000000000000;
	fma.rn.f64 	%fd105, %fd108, %fd5, %fd108;
	selp.f64 	%fd106, %fd108, %fd105, %p7;
	st.param.f64 	[func_retval0], %fd106;
	ret;

}


// ===== COMPILED SASS (sm_100) =====

	.target	sm_100

	.elftype	@"ET_EXEC"


//--------------------- .note.nv.tkinfo           --------------------------
	.section	.note.nv.tkinfo,"",@"SHT_NOTE"
	.sectionflags	@"SHF_NOTE_NV_TKINFO"
	.tkinfo
        /*0018*/ 	.word	0x00000002
        /*0030*/ 	.string	""
        /*0030*/ 	.string	"ptxas"
        /*0030*/ 	.string	"Cuda compilation tools, release 13.0, V13.0.88"
        /*0030*/ 	.string	"Build cuda_13.0.r13.0/compiler.36424714_0"
        /*0030*/ 	.string	"-arch sm_100 -m 64 "



//--------------------- .note.nv.cuinfo           --------------------------
	.section	.note.nv.cuinfo,"",@"SHT_NOTE"
	.sectionflags	@"SHF_NOTE_NV_CUINFO"
        /*0018*/ 	.short	0x0002
        /*001a*/ 	.short	0x0064
        /*001c*/ 	.short	0x0082
	.zero		2


//--------------------- .nv.info                  --------------------------
	.section	.nv.info,"",@"SHT_CUDA_INFO"
	.align	4


	//----- nvinfo : EIATTR_REGCOUNT
	.align		4
        /*0000*/ 	.byte	0x04, 0x2f
        /*0002*/ 	.short	(.L_2 - .L_1)
	.align		4
.L_1:
        /*0004*/ 	.word	index@(_ZN12antialiasing11ssaa_kernelENS_14ssaa_context_tE)
        /*0008*/ 	.word	0x00000020


	//----- nvinfo : EIATTR_FRAME_SIZE
	.align		4
.L_2:
        /*000c*/ 	.byte	0x04, 0x11
        /*000e*/ 	.short	(.L_4 - .L_3)
	.align		4
.L_3:
        /*0010*/ 	.word	index@(_ZN12antialiasing11ssaa_kernelENS_14ssaa_context_tE)
        /*0014*/ 	.word	0x00000000


	//----- nvinfo : EIATTR_REGCOUNT
	.align		4
.L_4:
        /*0018*/ 	.byte	0x04, 0x2f
        /*001a*/ 	.short	(.L_6 - .L_5)
	.align		4
.L_5:
        /*001c*/ 	.word	index@(_ZN7renders9gpuRenderEP6uchar4mmP7shape_tmP7light_tmmd8vector_tS6_)
        /*0020*/ 	.word	0x0000008a


	//----- nvinfo : EIATTR_FRAME_SIZE
	.align		4
.L_6:
        /*0024*/ 	.byte	0x04, 0x11
        /*0026*/ 	.short	(.L_8 - .L_7)
	.align		4
.L_7:
        /*0028*/ 	.word	index@($_ZN7renders9gpuRenderEP6uchar4mmP7shape_tmP7light_tmmd8vector_tS6_$__internal_trig_reduction_slowpathd)
        /*002c*/ 	.word	0x00000028


	//----- nvinfo : EIATTR_FRAME_SIZE
	.align		4
.L_8:
        /*0030*/ 	.byte	0x04, 0x11
        /*0032*/ 	.short	(.L_10 - .L_9)
	.align		4
.L_9:
        /*0034*/ 	.word	index@($_ZN7renders9gpuRenderEP6uchar4mmP7shape_tmP7light_tmmd8vector_tS6_$__internal_accurate_pow)
        /*0038*/ 	.word	0x00000028


	//----- nvinfo : EIATTR_FRAME_SIZE
	.align		4
.L_10:
        /*003c*/ 	.byte	0x04, 0x11
        /*003e*/ 	.short	(.L_12 - .L_11)
	.align		4
.L_11:
        /*0040*/ 	.word	index@($__internal_2_$__cuda_sm20_dsqrt_rn_f64_mediumpath_v1)
        /*0044*/ 	.word	0x00000028


	//----- nvinfo : EIATTR_FRAME_SIZE
	.align		4
.L_12:
        /*0048*/ 	.byte	0x04, 0x11
        /*004a*/ 	.short	(.L_14 - .L_13)
	.align		4
.L_13:
        /*004c*/ 	.word	index@($__internal_1_$__cuda_sm20_div_rn_f64_full)
        /*0050*/ 	.word	0x00000028


	//----- nvinfo : EIATTR_FRAME_SIZE
	.align		4
.L_14:
        /*0054*/ 	.byte	0x04, 0x11
        /*0056*/ 	.short	(.L_16 - .L_15)
	.align		4
.L_15:
        /*0058*/ 	.word	index@($__internal_0_$__cuda_sm20_dblrcp_rn_slowpath_v3)
        /*005c*/ 	.word	0x00000028


	//----- nvinfo : EIATTR_FRAME_SIZE
	.align		4
.L_16:
        /*0060*/ 	.byte	0x04, 0x11
        /*0062*/ 	.short	(.L_18 - .L_17)
	.align		4
.L_17:
        /*0064*/ 	.word	index@(_ZN7renders9gpuRenderEP6uchar4mmP7shape_tmP7light_tmmd8vector_tS6_)
        /*0068*/ 	.word	0x00000028


	//----- nvinfo : EIATTR_MIN_STACK_SIZE
	.align		4
.L_18:
        /*006c*/ 	.byte	0x04, 0x12
        /*006e*/ 	.short	(.L_20 - .L_19)
	.align		4
.L_19:
        /*0070*/ 	.word	index@(_ZN7renders9gpuRenderEP6uchar4mmP7shape_tmP7light_tmmd8vector_tS6_)
        /*0074*/ 	.word	0x00000028


	//----- nvinfo : EIATTR_MIN_STACK_SIZE
	.align		4
.L_20:
        /*0078*/ 	.byte	0x04, 0x12
        /*007a*/ 	.short	(.L_22 - .L_21)
	.align		4
.L_21:
        /*007c*/ 	.word	index@(_ZN12antialiasing11ssaa_kernelENS_14ssaa_context_tE)
        /*0080*/ 	.word	0x00000000
.L_22:


//--------------------- .nv.compat                --------------------------
	.section	.nv.compat,"",@"SHT_CUDA_COMPAT_INFO"
	.align	4
        /*0000*/ 	.byte	0x02, 0x09, 0x00, 0x00, 0x02, 0x02, 0x01, 0x00, 0x02, 0x05, 0x05, 0x00, 0x03, 0x07, 0x01, 0x01
        /*0010*/ 	.byte	0x02, 0x03, 0x00, 0x00, 0x02, 0x06, 0x01, 0x00, 0x04, 0x0b, 0x08, 0x00, 0x01, 0x00, 0x00, 0x00
        /*0020*/ 	.byte	0x00, 0x00, 0x00, 0x00


//--------------------- .nv.info._ZN7renders9gpuRenderEP6uchar4mmP7shape_tmP7light_tmmd8vector_tS6_ --------------------------
	.section	.nv.info._ZN7renders9gpuRenderEP6uchar4mmP7shape_tmP7light_tmmd8vector_tS6_,"",@"SHT_CUDA_INFO"
	.sectionflags	@""
	.align	4


	//----- nvinfo : EIATTR_CUDA_API_VERSION
	.align		4
        /*0000*/ 	.byte	0x04, 0x37
        /*0002*/ 	.short	(.L_24 - .L_23)
.L_23:
        /*0004*/ 	.word	0x00000082


	//----- nvinfo : EIATTR_KPARAM_INFO
	.align		4
.L_24:
        /*0008*/ 	.byte	0x04, 0x17
        /*000a*/ 	.short	(.L_26 - .L_25)
.L_25:
        /*000c*/ 	.word	0x00000000
        /*0010*/ 	.short	0x000a
        /*0012*/ 	.short	0x0060
        /*0014*/ 	.byte	0x00, 0xf0, 0x61, 0x00


	//----- nvinfo : EIATTR_KPARAM_INFO
	.align		4
.L_26:
        /*0018*/ 	.byte	0x04, 0x17
        /*001a*/ 	.short	(.L_28 - .L_27)
.L_27:
        /*001c*/ 	.word	0x00000000
        /*0020*/ 	.short	0x0009
        /*0022*/ 	.short	0x0048
        /*0024*/ 	.byte	0x00, 0xf0, 0x61, 0x00


	//----- nvinfo : EIATTR_KPARAM_INFO
	.align		4
.L_28:
        /*0028*/ 	.byte	0x04, 0x17
        /*002a*/ 	.short	(.L_30 - .L_29)
.L_29:
        /*002c*/ 	.word	0x00000000
        /*0030*/ 	.short	0x0008
        /*0032*/ 	.short	0x0040
        /*0034*/ 	.byte	0x00, 0xf0, 0x21, 0x00


	//----- nvinfo : EIATTR_KPARAM_INFO
	.align		4
.L_30:
        /*0038*/ 	.byte	0x04, 0x17
        /*003a*/ 	.short	(.L_32 - .L_31)
.L_31:
        /*003c*/ 	.word	0x00000000
        /*0040*/ 	.short	0x0007
        /*0042*/ 	.short	0x0038
        /*0044*/ 	.byte	0x00, 0xf0, 0x21, 0x00


	//----- nvinfo : EIATTR_KPARAM_INFO
	.align		4
.L_32:
        /*0048*/ 	.byte	0x04, 0x17
        /*004a*/ 	.short	(.L_34 - .L_33)
.L_33:
        /*004c*/ 	.word	0x00000000
        /*0050*/ 	.short	0x0006
        /*0052*/ 	.short	0x0030
        /*0054*/ 	.byte	0x00, 0xf0, 0x21, 0x00


	//----- nvinfo : EIATTR_KPARAM_INFO
	.align		4
.L_34:
        /*0058*/ 	.byte	0x04, 0x17
        /*005a*/ 	.short	(.L_36 - .L_35)
.L_35:
        /*005c*/ 	.word	0x00000000
        /*0060*/ 	.short	0x0005
        /*0062*/ 	.short	0x0028
        /*0064*/ 	.byte	0x00, 0xf5, 0x21, 0x00


	//----- nvinfo : EIATTR_KPARAM_INFO
	.align		4
.L_36:
        /*0068*/ 	.byte	0x04, 0x17
        /*006a*/ 	.short	(.L_38 - .L_37)
.L_37:
        /*006c*/ 	.word	0x00000000
        /*0070*/ 	.short	0x0004
        /*0072*/ 	.short	0x0020
        /*0074*/ 	.byte	0x00, 0xf0, 0x21, 0x00


	//----- nvinfo : EIATTR_KPARAM_INFO
	.align		4
.L_38:
        /*0078*/ 	.byte	0x04, 0x17
        /*007a*/ 	.short	(.L_40 - .L_39)
.L_39:
        /*007c*/ 	.word	0x00000000
        /*0080*/ 	.short	0x0003
        /*0082*/ 	.short	0x0018
        /*0084*/ 	.byte	0x00, 0xf5, 0x21, 0x00


	//----- nvinfo : EIATTR_KPARAM_INFO
	.align		4
.L_40:
        /*0088*/ 	.byte	0x04, 0x17
        /*008a*/ 	.short	(.L_42 - .L_41)
.L_41:
        /*008c*/ 	.word	0x00000000
        /*0090*/ 	.short	0x0002
        /*0092*/ 	.short	0x0010
        /*0094*/ 	.byte	0x00, 0xf0, 0x21, 0x00


	//----- nvinfo : EIATTR_KPARAM_INFO
	.align		4
.L_42:
        /*0098*/ 	.byte	0x04, 0x17
        /*009a*/ 	.short	(.L_44 - .L_43)
.L_43:
        /*009c*/ 	.word	0x00000000
        /*00a0*/ 	.short	0x0001
        /*00a2*/ 	.short	0x0008
        /*00a4*/ 	.byte	0x00, 0xf0, 0x21, 0x00


	//----- nvinfo : EIATTR_KPARAM_INFO
	.align		4
.L_44:
        /*00a8*/ 	.byte	0x04, 0x17
        /*00aa*/ 	.short	(.L_46 - .L_45)
.L_45:
        /*00ac*/ 	.word	0x00000000
        /*00b0*/ 	.short	0x0000
        /*00b2*/ 	.short	0x0000
        /*00b4*/ 	.byte	0x00, 0xf5, 0x21, 0x00


	//----- nvinfo : EIATTR_SPARSE_MMA_MASK
	.align		4
.L_46:
        /*00b8*/ 	.byte	0x03, 0x50
        /*00ba*/ 	.short	0x0000


	//----- nvinfo : EIATTR_MAXREG_COUNT
	.align		4
        /*00bc*/ 	.byte	0x03, 0x1b
        /*00be*/ 	.short	0x00ff


	//----- nvinfo : EIATTR_MERCURY_ISA_VERSION
	.align		4
        /*00c0*/ 	.byte	0x03, 0x5f
        /*00c2*/ 	.short	0x0101


	//----- nvinfo : EIATTR_VRC_CTA_INIT_COUNT
	.align		4
        /*00c4*/ 	.byte	0x02, 0x4a
	.zero		1
	.zero		1


	//----- nvinfo : EIATTR_EXIT_INSTR_OFFSETS
	.align		4
        /*00c8*/ 	.byte	0x04, 0x1c
        /*00ca*/ 	.short	(.L_48 - .L_47)


	//   ....[0]....
.L_47:
        /*00cc*/ 	.word	0x00001900


	//   ....[1]....
        /*00d0*/ 	.word	0x000063f0


	//----- nvinfo : EIATTR_CRS_STACK_SIZE
	.align		4
.L_48:
        /*00d4*/ 	.byte	0x04, 0x1e
        /*00d6*/ 	.short	(.L_50 - .L_49)
.L_49:
        /*00d8*/ 	.word	0x00000000


	//----- nvinfo : EIATTR_CBANK_PARAM_SIZE
	.align		4
.L_50:
        /*00dc*/ 	.byte	0x03, 0x19
        /*00de*/ 	.short	0x0078


	//----- nvinfo : EIATTR_PARAM_CBANK
	.align		4
        /*00e0*/ 	.byte	0x04, 0x0a
        /*00e2*/ 	.short	(.L_52 - .L_51)
	.align		4
.L_51:
        /*00e4*/ 	.word	index@(.nv.constant0._ZN7renders9gpuRenderEP6uchar4mmP7shape_tmP7light_tmmd8vector_tS6_)
        /*00e8*/ 	.short	0x0380
        /*00ea*/ 	.short	0x0078


	//----- nvinfo : EIATTR_SW_WAR
	.align		4
.L_52:
        /*00ec*/ 	.byte	0x04, 0x36
        /*00ee*/ 	.short	(.L_54 - .L_53)
.L_53:
        /*00f0*/ 	.word	0x00000008
.L_54:


//--------------------- .nv.info._ZN12antialiasing11ssaa_kernelENS_14ssaa_context_tE --------------------------
	.section	.nv.info._ZN12antialiasing11ssaa_kernelENS_14ssaa_context_tE,"",@"SHT_CUDA_INFO"
	.sectionflags	@""
	.align	4


	//----- nvinfo : EIATTR_CUDA_API_VERSION
	.align		4
        /*0000*/ 	.byte	0x04, 0x37
        /*0002*/ 	.short	(.L_56 - .L_55)
.L_55:
        /*0004*/ 	.word	0x00000082


	//----- nvinfo : EIATTR_KPARAM_INFO
	.align		4
.L_56:
        /*0008*/ 	.byte	0x04, 0x17
        /*000a*/ 	.short	(.L_58 - .L_57)
.L_57:
        /*000c*/ 	.word	0x00000000
        /*0010*/ 	.short	0x0000
        /*0012*/ 	.short	0x0000
        /*0014*/ 	.byte	0x00, 0xf0, 0x81, 0x00


	//----- nvinfo : EIATTR_SPARSE_MMA_MASK
	.align		4
.L_58:
        /*0018*/ 	.byte	0x03, 0x50
        /*001a*/ 	.short	0x0000


	//----- nvinfo : EIATTR_MAXREG_COUNT
	.align		4
        /*001c*/ 	.byte	0x03, 0x1b
        /*001e*/ 	.short	0x00ff


	//----- nvinfo : EIATTR_MERCURY_ISA_VERSION
	.align		4
        /*0020*/ 	.byte	0x03, 0x5f
        /*0022*/ 	.short	0x0101


	//----- nvinfo : EIATTR_UNUSED_LOAD_BYTE_OFFSET
	.align		4
        /*0024*/ 	.byte	0x04, 0x44
        /*0026*/ 	.short	(.L_60 - .L_59)


	//   ....[0]....
.L_59:
        /*0028*/ 	.word	0x00000700
        /*002c*/ 	.word	0x00000007


	//   ....[1]....
        /*0030*/ 	.word	0x00000710
        /*0034*/ 	.word	0x00000007


	//   ....[2]....
        /*0038*/ 	.word	0x000007d0
        /*003c*/ 	.word	0x00000007


	//   ....[3]....
        /*0040*/ 	.word	0x000007e0
        /*0044*/ 	.word	0x00000007


	//   ....[4]....
        /*0048*/ 	.word	0x000008a0
        /*004c*/ 	.word	0x00000007


	//   ....[5]....
        /*0050*/ 	.word	0x000008b0
        /*0054*/ 	.word	0x00000007


	//   ....[6]....
        /*0058*/ 	.word	0x00000970
        /*005c*/ 	.word	0x00000007


	//   ....[7]....
        /*0060*/ 	.word	0x00000980
        /*0064*/ 	.word	0x00000007


	//   ....[8]....
        /*0068*/ 	.word	0x00000c30
        /*006c*/ 	.word	0x00000007


	//   ....[9]....
        /*0070*/ 	.word	0x00000c60
        /*0074*/ 	.word	0x00000007


	//   ....[10]....
        /*0078*/ 	.word	0x00000c90
        /*007c*/ 	.word	0x00000007


	//   ....[11]....
        /*0080*/ 	.word	0x00000ca0
        /*0084*/ 	.word	0x00000007


	//   ....[12]....
        /*0088*/ 	.word	0x00000ed0
        /*008c*/ 	.word	0x00000007


	//   ....[13]....
        /*0090*/ 	.word	0x00000ee0
        /*0094*/ 	.word	0x00000007


	//   ....[14]....
        /*0098*/ 	.word	0x00001010
        /*009c*/ 	.word	0x00000007


	//----- nvinfo : EIATTR_VRC_CTA_INIT_COUNT
	.align		4
.L_60:
        /*00a0*/ 	.byte	0x02, 0x4a
	.zero		1
	.zero		1


	//----- nvinfo : EIATTR_EXIT_INSTR_OFFSETS
	.align		4
        /*00a4*/ 	.byte	0x04, 0x1c
        /*00a6*/ 	.short	(.L_62 - .L_61)


	//   ....[0]....
.L_61:
        /*00a8*/ 	.word	0x00000120


	//   ....[1]....
        /*00ac*/ 	.word	0x000001f0


	//   ....[2]....
        /*00b0*/ 	.word	0x000002a0


	//   ....[3]....
        /*00b4*/ 	.word	0x000014c0


	//----- nvinfo : EIATTR_CRS_STACK_SIZE
	.align		4
.L_62:
        /*00b8*/ 	.byte	0x04, 0x1e
        /*00ba*/ 	.short	(.L_64 - .L_63)
.L_63:
        /*00bc*/ 	.word	0x00000000


	//----- nvinfo : EIATTR_CBANK_PARAM_SIZE
	.align		4
.L_64:
        /*00c0*/ 	.byte	0x03, 0x19
        /*00c2*/ 	.short	0x0020


	//----- nvinfo : EIATTR_PARAM_CBANK
	.align		4
        /*00c4*/ 	.byte	0x04, 0x0a
        /*00c6*/ 	.short	(.L_66 - .L_65)
	.align		4
.L_65:
        /*00c8*/ 	.word	index@(.nv.constant0._ZN12antialiasing11ssaa_kernelENS_14ssaa_context_tE)
        /*00cc*/ 	.short	0x0380
        /*00ce*/ 	.short	0x0020


	//----- nvinfo : EIATTR_SW_WAR
	.align		4
.L_66:
        /*00d0*/ 	.byte	0x04, 0x36
        /*00d2*/ 	.short	(.L_68 - .L_67)
.L_67:
        /*00d4*/ 	.word	0x00000008
.L_68:


//--------------------- .nv.callgraph             --------------------------
	.section	.nv.callgraph,"",@"SHT_CUDA_CALLGRAPH"
	.align	4
	.sectionentsize	8
	.align		4
        /*0000*/ 	.word	0x00000000
	.align		4
        /*0004*/ 	.word	0xffffffff
	.align		4
        /*0008*/ 	.word	0x00000000
	.align		4
        /*000c*/ 	.word	0xfffffffe
	.align		4
        /*0010*/ 	.word	0x00000000
	.align		4
        /*0014*/ 	.word	0xfffffffd
	.align		4
        /*0018*/ 	.word	0x00000000
	.align		4
        /*001c*/ 	.word	0xfffffffc


//--------------------- .nv.constant4             --------------------------
	.section	.nv.constant4,"a",@progbits
	.align	8
	.align		8
.nv.constant4:
        /*0000*/ 	.dword	__cudart_i2opi_d


//--------------------- .text._ZN7renders9gpuRenderEP6uchar4mmP7shape_tmP7light_tmmd8vector_tS6_ --------------------------
	.section	.text._ZN7renders9gpuRenderEP6uchar4mmP7shape_tmP7light_tmmd8vector_tS6_,"ax",@progbits
	.align	128
        .global         _ZN7renders9gpuRenderEP6uchar4mmP7shape_tmP7light_tmmd8vector_tS6_
        .type           _ZN7renders9gpuRenderEP6uchar4mmP7shape_tmP7light_tmmd8vector_tS6_,@function
        .size           _ZN7renders9gpuRenderEP6uchar4mmP7shape_tmP7light_tmmd8vector_tS6_,(.L_x_141 - _ZN7renders9gpuRenderEP6uchar4mmP7shape_tmP7light_tmmd8vector_tS6_)
        .other          _ZN7renders9gpuRenderEP6uchar4mmP7shape_tmP7light_tmmd8vector_tS6_,@"STO_CUDA_ENTRY STV_DEFAULT"
_ZN7renders9gpuRenderEP6uchar4mmP7shape_tmP7light_tmmd8vector_tS6_:
.text._ZN7renders9gpuRenderEP6uchar4mmP7shape_tmP7light_tmmd8vector_tS6_:
[----:B------:R-:W0:Y:S08]  /*0000*/  LDC R1, c[0x0][0x37c] ;  /* 0x0000df00ff017b82 */ /* 0x000e300000000800 */
[----:B------:R-:W1:Y:S01]  /*0010*/  LDC.64 R2, c[0x0][0x3c0] ;  /* 0x0000f000ff027b82 */ /* 0x000e620000000a00 */
[----:B0-----:R-:W-:Y:S01]  /*0020*/  VIADD R1, R1, 0xffffffd8 ;  /* 0xffffffd801017836 */ /* 0x001fe20000000000 */
[----:B-1----:R-:W-:-:S08]  /*0030*/  DMUL R2, R2, 0.5 ;  /* 0x3fe0000002027828 */ /* 0x002fd00000000000 */
[----:B------:R-:W-:-:S14]  /*0040*/  DSETP.NEU.AND P1, PT, |R2|, +INF , PT ;  /* 0x7ff000000200742a */ /* 0x000fdc0003f2d200 */
[----:B------:R-:W-:Y:S01]  /*0050*/  @!P1 DMUL R10, RZ, R2 ;  /* 0x00000002ff0a9228 */ /* 0x000fe20000000000 */
[----:B------:R-:W-:Y:S01]  /*0060*/  @!P1 PLOP3.LUT P0, PT, PT, PT, PT, 0x80, 0x8 ;  /* 0x000000000008981c */ /* 0x000fe20003f0f070 */
[----:B------:R-:W-:-:S12]  /*0070*/  @!P1 BRA `(.L_x_0) ;  /* 0x0000000000509947 */ /* 0x000fd80003800000 */
[----:B------:R-:W-:Y:S01]  /*0080*/  UMOV UR4, 0x6dc9c883 ;  /* 0x6dc9c88300047882 */ /* 0x000fe20000000000 */
[----:B------:R-:W-:Y:S01]  /*0090*/  UMOV UR5, 0x3fe45f30 ;  /* 0x3fe45f3000057882 */ /* 0x000fe20000000000 */
[C---:B------:R-:W-:Y:S02]  /*00a0*/  DSETP.GE.AND P0, PT, |R2|.reuse, 2.14748364800000000000e+09, PT ;  /* 0x41e000000200742a */ /* 0x040fe40003f06200 */
[----:B------:R-:W-:Y:S01]  /*00b0*/  DMUL R4, R2, UR4 ;  /* 0x0000000402047c28 */ /* 0x000fe20008000000 */
[----:B------:R-:W-:Y:S01]  /*00c0*/  UMOV UR4, 0x54442d18 ;  /* 0x54442d1800047882 */ /* 0x000fe20000000000 */
[----:B------:R-:W-:-:S08]  /*00d0*/  UMOV UR5, 0x3ff921fb ;  /* 0x3ff921fb00057882 */ /* 0x000fd00000000000 */
[----:B------:R-:W0:Y:S08]  /*00e0*/  F2I.F64 R4, R4 ;  /* 0x0000000400047311 */ /* 0x000e300000301100 */
[----:B0-----:R-:W0:Y:S02]  /*00f0*/  I2F.F64 R10, R4 ;  /* 0x00000004000a7312 */ /* 0x001e240000201c00 */
[----:B0-----:R-:W-:Y:S01]  /*0100*/  DFMA R6, R10, -UR4, R2 ;  /* 0x800000040a067c2b */ /* 0x001fe20008000002 */
[----:B------:R-:W-:Y:S01]  /*0110*/  UMOV UR4, 0x33145c00 ;  /* 0x33145c0000047882 */ /* 0x000fe20000000000 */
[----:B------:R-:W-:-:S06]  /*0120*/  UMOV UR5, 0x3c91a626 ;  /* 0x3c91a62600057882 */ /* 0x000fcc0000000000 */
[----:B------:R-:W-:Y:S01]  /*0130*/  DFMA R6, R10, -UR4, R6 ;  /* 0x800000040a067c2b */ /* 0x000fe20008000006 */
[----:B------:R-:W-:Y:S01]  /*0140*/  UMOV UR4, 0x252049c0 ;  /* 0x252049c000047882 */ /* 0x000fe20000000000 */
[----:B------:R-:W-:-:S06]  /*0150*/  UMOV UR5, 0x397b839a ;  /* 0x397b839a00057882 */ /* 0x000fcc0000000000 */
[----:B------:R-:W-:Y:S01]  /*0160*/  DFMA R10, R10, -UR4, R6 ;  /* 0x800000040a0a7c2b */ /* 0x000fe20008000006 */
[----:B------:R-:W-:Y:S10]  /*0170*/  @!P0 BRA `(.L_x_1) ;  /* 0x0000000000088947 */ /* 0x000ff40003800000 */
[----:B------:R-:W-:-:S07]  /*0180*/  MOV R18, 0x1a0 ;  /* 0x000001a000127802 */ /* 0x000fce0000000f00 */
[----:B------:R-:W-:Y:S05]  /*0190*/  CALL.REL.NOINC `($_ZN7renders9gpuRenderEP6uchar4mmP7shape_tmP7light_tmmd8vector_tS6_$__internal_trig_reduction_slowpathd) ;  /* 0x0000007800107944 */ /* 0x000fea0003c00000 */
.L_x_1:
[----:B------:R-:W-:-:S04]  /*01a0*/  LOP3.LUT R4, R4, 0x1, RZ, 0xc0, !PT ;  /* 0x0000000104047812 */ /* 0x000fc800078ec0ff */
[----:B------:R-:W-:-:S13]  /*01b0*/  ISETP.NE.U32.AND P0, PT, R4, 0x1, PT ;  /* 0x000000010400780c */ /* 0x000fda0003f05070 */
.L_x_0:
[----:B------:R-:W-:Y:S01]  /*01c0*/  DMUL R2, R10, R10 ;  /* 0x0000000a0a027228 */ /* 0x000fe20000000000 */
[----:B------:R-:W-:Y:S01]  /*01d0*/  IMAD.MOV.U32 R4, RZ, RZ, 0x5b27ebb1 ;  /* 0x5b27ebb1ff047424 */ /* 0x000fe200078e00ff */
[----:B------:R-:W-:Y:S01]  /*01e0*/  UMOV UR4, 0x2799bcb9 ;  /* 0x2799bcb900047882 */ /* 0x000fe20000000000 */
[----:B------:R-:W-:Y:S01]  /*01f0*/  IMAD.MOV.U32 R5, RZ, RZ, 0x3ef9757c ;  /* 0x3ef9757cff057424 */ /* 0x000fe200078e00ff */
[----:B------:R-:W-:Y:S01]  /*0200*/  UMOV UR5, 0x3ee48dac ;  /* 0x3ee48dac00057882 */ /* 0x000fe20000000000 */
[----:B------:R-:W0:Y:S01]  /*0210*/  LDC.64 R8, c[0x0][0x3d0] ;  /* 0x0000f400ff087b82 */ /* 0x000e220000000a00 */
[----:B------:R-:W0:Y:S03]  /*0220*/  LDCU.128 UR8, c[0x0][0x3e0] ;  /* 0x00007c00ff0877ac */ /* 0x000e260008000c00 */
[C---:B------:R-:W-:Y:S01]  /*0230*/  DFMA R4, R2.reuse, UR4, -R4 ;  /* 0x0000000402047c2b */ /* 0x040fe20008000804 */
[----:B------:R-:W-:Y:S01]  /*0240*/  UMOV UR4, 0xfd91e04 ;  /* 0x0fd91e0400047882 */ /* 0x000fe20000000000 */
[----:B------:R-:W-:Y:S01]  /*0250*/  UMOV UR5, 0x3f0980e9 ;  /* 0x3f0980e900057882 */ /* 0x000fe20000000000 */
[----:B------:R-:W1:Y:S01]  /*0260*/  LDCU.64 UR6, c[0x0][0x3f0] ;  /* 0x00007e00ff0677ac */ /* 0x000e620008000a00 */
[----:B------:R-:W2:Y:S04]  /*0270*/  LDC.64 R124, c[0x0][0x3c8] ;  /* 0x0000f200ff7c7b82 */ /* 0x000ea80000000a00 */
[----:B------:R-:W-:Y:S01]  /*0280*/  DFMA R4, R2, R4, UR4 ;  /* 0x0000000402047e2b */ /* 0x000fe20008000004 */
[----:B------:R-:W-:Y:S01]  /*0290*/  UMOV UR4, 0x417d7e1d ;  /* 0x417d7e1d00047882 */ /* 0x000fe20000000000 */
[----:B------:R-:W-:-:S02]  /*02a0*/  UMOV UR5, 0x3efae2b0 ;  /* 0x3efae2b000057882 */ /* 0x000fc40000000000 */
[----:B------:R-:W1:Y:S04]  /*02b0*/  LDC.64 R14, c[0x0][0x3d8] ;  /* 0x0000f600ff0e7b82 */ /* 0x000e680000000a00 */
[----:B------:R-:W-:Y:S01]  /*02c0*/  DFMA R6, R2, R4, -UR4 ;  /* 0x8000000402067e2b */ /* 0x000fe20008000004 */
[----:B------:R-:W-:Y:S01]  /*02d0*/  UMOV UR4, 0x41bfba57 ;  /* 0x41bfba5700047882 */ /* 0x000fe20000000000 */
[----:B------:R-:W-:Y:S01]  /*02e0*/  UMOV UR5, 0x3f119f53 ;  /* 0x3f119f5300057882 */ /* 0x000fe20000000000 */
[----:B0-----:R-:W-:-:S05]  /*02f0*/  DADD R4, -R8, UR10 ;  /* 0x0000000a08047e29 */ /* 0x001fca0008000100 */
[----:B------:R-:W-:Y:S01]  /*0300*/  DFMA R6, R2, R6, UR4 ;  /* 0x0000000402067e2b */ /* 0x000fe20008000006 */
[----:B------:R-:W-:Y:S01]  /*0310*/  UMOV UR4, 0xa00f6919 ;  /* 0xa00f691900047882 */ /* 0x000fe20000000000 */
[----:B------:R-:W-:Y:S01]  /*0320*/  UMOV UR5, 0x3f15e791 ;  /* 0x3f15e79100057882 */ /* 0x000fe20000000000 */
[----:B--2---:R-:W-:Y:S02]  /*0330*/  DADD R124, -R124, UR8 ;  /* 0x000000087c7c7e29 */ /* 0x004fe40008000100 */
[----:B------:R-:W-:-:S03]  /*0340*/  DMUL R12, R4, R4 ;  /* 0x00000004040c7228 */ /* 0x000fc60000000000 */
[----:B------:R-:W-:Y:S01]  /*0350*/  DFMA R8, R2, R6, UR4 ;  /* 0x0000000402087e2b */ /* 0x000fe20008000006 */
[----:B------:R-:W-:Y:S01]  /*0360*/  UMOV UR4, 0xfadec73a ;  /* 0xfadec73a00047882 */ /* 0x000fe20000000000 */
[----:B------:R-:W-:Y:S01]  /*0370*/  UMOV UR5, 0x3f2ff2e7 ;  /* 0x3f2ff2e700057882 */ /* 0x000fe20000000000 */
[----:B-1----:R-:W-:Y:S02]  /*0380*/  DADD R6, -R14, UR6 ;  /* 0x000000060e067e29 */ /* 0x002fe40008000100 */
[----:B------:R-:W-:Y:S01]  /*0390*/  DFMA R12, R124, R124, R12 ;  /* 0x0000007c7c0c722b */ /* 0x000fe2000000000c */
[----:B------:R-:W-:Y:S02]  /*03a0*/  IMAD.MOV.U32 R14, RZ, RZ, 0x0 ;  /* 0x00000000ff0e7424 */ /* 0x000fe400078e00ff */
[----:B------:R-:W-:Y:S01]  /*03b0*/  DFMA R8, R2, R8, UR4 ;  /* 0x0000000402087e2b */ /* 0x000fe20008000008 */
[----:B------:R-:W-:Y:S01]  /*03c0*/  UMOV UR4, 0xb206da62 ;  /* 0xb206da6200047882 */ /* 0x000fe20000000000 */
[----:B------:R-:W-:Y:S01]  /*03d0*/  UMOV UR5, 0x3f434bc1 ;  /* 0x3f434bc100057882 */ /* 0x000fe20000000000 */
[----:B------:R-:W-:-:S02]  /*03e0*/  IMAD.MOV.U32 R15, RZ, RZ, 0x3fd80000 ;  /* 0x3fd80000ff0f7424 */ /* 0x000fc400078e00ff */
[----:B------:R-:W-:-:S03]  /*03f0*/  DFMA R42, R6, R6, R12 ;  /* 0x00000006062a722b */ /* 0x000fc6000000000c */
[C---:B------:R-:W-:Y:S01]  /*0400*/  DFMA R8, R2.reuse, R8, UR4 ;  /* 0x0000000402087e2b */ /* 0x040fe20008000008 */
[----:B------:R-:W-:Y:S01]  /*0410*/  UMOV UR4, 0xef2f83f9 ;  /* 0xef2f83f900047882 */ /* 0x000fe20000000000 */
[----:B------:R-:W-:Y:S01]  /*0420*/  UMOV UR5, 0x3f57db18 ;  /* 0x3f57db1800057882 */ /* 0x000fe20000000000 */
[----:B------:R-:W0:Y:S05]  /*0430*/  MUFU.RSQ64H R19, R43 ;  /* 0x0000002b00137308 */ /* 0x000e2a0000001c00 */
[----:B------:R-:W-:Y:S01]  /*0440*/  DFMA R8, R2, R8, UR4 ;  /* 0x0000000402087e2b */ /* 0x000fe20008000008 */
[----:B------:R-:W-:Y:S01]  /*0450*/  UMOV UR4, 0x7ae49fbc ;  /* 0x7ae49fbc00047882 */ /* 0x000fe20000000000 */
[----:B------:R-:W-:Y:S01]  /*0460*/  UMOV UR5, 0x3f6d6d2e ;  /* 0x3f6d6d2e00057882 */ /* 0x000fe20000000000 */
[----:B------:R-:W-:-:S05]  /*0470*/  VIADD R18, R43, 0xfcb00000 ;  /* 0xfcb000002b127836 */ /* 0x000fca0000000000 */
[----:B------:R-:W-:Y:S01]  /*0480*/  DFMA R8, R2, R8, UR4 ;  /* 0x0000000402087e2b */ /* 0x000fe20008000008 */
[----:B------:R-:W-:Y:S01]  /*0490*/  UMOV UR4, 0xa816a776 ;  /* 0xa816a77600047882 */ /* 0x000fe20000000000 */
[----:B------:R-:W-:Y:S01]  /*04a0*/  UMOV UR5, 0x3f8226e3 ;  /* 0x3f8226e300057882 */ /* 0x000fe20000000000 */
[----:B------:R-:W-:Y:S01]  /*04b0*/  ISETP.GE.U32.AND P1, PT, R18, 0x7ca00000, PT ;  /* 0x7ca000001200780c */ /* 0x000fe20003f26070 */
[----:B0-----:R-:W-:-:S04]  /*04c0*/  DMUL R12, R18, R18 ;  /* 0x00000012120c7228 */ /* 0x001fc80000000000 */
[----:B------:R-:W-:Y:S01]  /*04d0*/  DFMA R8, R2, R8, UR4 ;  /* 0x0000000402087e2b */ /* 0x000fe20008000008 */
[----:B------:R-:W-:Y:S01]  /*04e0*/  UMOV UR4, 0x85d25660 ;  /* 0x85d2566000047882 */ /* 0x000fe20000000000 */
[----:B------:R-:W-:Y:S02]  /*04f0*/  UMOV UR5, 0x3f9664f4 ;  /* 0x3f9664f400057882 */ /* 0x000fe40000000000 */
[----:B------:R-:W-:-:S04]  /*0500*/  DFMA R12, R42, -R12, 1 ;  /* 0x3ff000002a0c742b */ /* 0x000fc8000000080c */
[----:B------:R-:W-:Y:S01]  /*0510*/  DFMA R8, R2, R8, UR4 ;  /* 0x0000000402087e2b */ /* 0x000fe20008000008 */
[----:B------:R-:W-:Y:S01]  /*0520*/  UMOV UR4, 0x1babf31d ;  /* 0x1babf31d00047882 */ /* 0x000fe20000000000 */
[----:B------:R-:W-:Y:S02]  /*0530*/  UMOV UR5, 0x3faba1ba ;  /* 0x3faba1ba00057882 */ /* 0x000fe40000000000 */
[----:B------:R-:W-:Y:S02]  /*0540*/  DFMA R14, R12, R14, 0.5 ;  /* 0x3fe000000c0e742b */ /* 0x000fe4000000000e */
[----:B------:R-:W-:Y:S02]  /*0550*/  DMUL R12, R18, R12 ;  /* 0x0000000c120c7228 */ /* 0x000fe40000000000 */
[----:B------:R-:W-:Y:S01]  /*0560*/  DFMA R8, R2, R8, UR4 ;  /* 0x0000000402087e2b */ /* 0x000fe20008000008 */
[----:B------:R-:W-:Y:S01]  /*0570*/  UMOV UR4, 0x111105d2 ;  /* 0x111105d200047882 */ /* 0x000fe20000000000 */
[----:B------:R-:W-:-:S04]  /*0580*/  UMOV UR5, 0x3fc11111 ;  /* 0x3fc1111100057882 */ /* 0x000fc80000000000 */
[----:B------:R-:W-:Y:S02]  /*0590*/  DFMA R36, R14, R12, R18 ;  /* 0x0000000c0e24722b */ /* 0x000fe40000000012 */
[----:B------:R-:W-:Y:S01]  /*05a0*/  DFMA R8, R2, R8, UR4 ;  /* 0x0000000402087e2b */ /* 0x000fe20008000008 */
[----:B------:R-:W-:Y:S01]  /*05b0*/  UMOV UR4, 0x5555555e ;  /* 0x5555555e00047882 */ /* 0x000fe20000000000 */
[----:B------:R-:W-:-:S04]  /*05c0*/  UMOV UR5, 0x3fd55555 ;  /* 0x3fd5555500057882 */ /* 0x000fc80000000000 */
[----:B------:R-:W-:Y:S02]  /*05d0*/  DMUL R78, R42, R36 ;  /* 0x000000242a4e7228 */ /* 0x000fe40000000000 */
[----:B------:R-:W-:Y:S01]  /*05e0*/  DFMA R8, R2, R8, UR4 ;  /* 0x0000000402087e2b */ /* 0x000fe20008000008 */
[----:B------:R-:W-:Y:S02]  /*05f0*/  VIADD R21, R37, 0xfff00000 ;  /* 0xfff0000025157836 */ /* 0x000fe40000000000 */
[----:B------:R-:W-:-:S03]  /*0600*/  IMAD.MOV.U32 R20, RZ, RZ, R36 ;  /* 0x000000ffff147224 */ /* 0x000fc600078e0024 */
[----:B------:R-:W-:Y:S02]  /*0610*/  DFMA R40, R78, -R78, R42 ;  /* 0x8000004e4e28722b */ /* 0x000fe4000000002a */
[----:B------:R-:W-:-:S06]  /*0620*/  DMUL R22, R2, R8 ;  /* 0x0000000802167228 */ /* 0x000fcc0000000000 */
[----:B------:R-:W-:Y:S02]  /*0630*/  DFMA R8, R40, R20, R78 ;  /* 0x000000142808722b */ /* 0x000fe4000000004e */
[----:B------:R-:W-:Y:S01]  /*0640*/  DFMA R2, R22, R10, R10 ;  /* 0x0000000a1602722b */ /* 0x000fe2000000000a */
[----:B------:R-:W-:Y:S10]  /*0650*/  @P0 BRA `(.L_x_2) ;  /* 0x0000000000280947 */ /* 0x000ff40003800000 */
[----:B------:R-:W0:Y:S01]  /*0660*/  MUFU.RCP64H R15, R3 ;  /* 0x00000003000f7308 */ /* 0x000e220000001800 */
[----:B------:R-:W-:-:S06]  /*0670*/  IMAD.MOV.U32 R14, RZ, RZ, RZ ;  /* 0x000000ffff0e7224 */ /* 0x000fcc00078e00ff */
[----:B0-----:R-:W-:-:S08]  /*0680*/  DFMA R12, -R2, R14, 1 ;  /* 0x3ff00000020c742b */ /* 0x001fd0000000010e */
[----:B------:R-:W-:Y:S02]  /*0690*/  DFMA R16, R12, R12, R12 ;  /* 0x0000000c0c10722b */ /* 0x000fe4000000000c */
[----:B------:R-:W-:-:S06]  /*06a0*/  DADD R12, R2, -R10 ;  /* 0x00000000020c7229 */ /* 0x000fcc000000080a */
[----:B------:R-:W-:Y:S02]  /*06b0*/  DFMA R16, R14, R16, R14 ;  /* 0x000000100e10722b */ /* 0x000fe4000000000e */
[----:B------:R-:W-:-:S06]  /*06c0*/  DFMA R12, R22, R10, -R12 ;  /* 0x0000000a160c722b */ /* 0x000fcc000000080c */
[----:B------:R-:W-:-:S08]  /*06d0*/  DFMA R10, R2, -R16, 1 ;  /* 0x3ff00000020a742b */ /* 0x000fd00000000810 */
[----:B------:R-:W-:-:S08]  /*06e0*/  DFMA R10, R12, -R16, R10 ;  /* 0x800000100c0a722b */ /* 0x000fd0000000000a */
[----:B------:R-:W-:-:S11]  /*06f0*/  DFMA R2, -R16, R10, -R16 ;  /* 0x0000000a1002722b */ /* 0x000fd60000000910 */
.L_x_2:
[----:B------:R-:W-:Y:S05]  /*0700*/  @!P1 BRA `(.L_x_3) ;  /* 0x0000000000189947 */ /* 0x000fea0003800000 */
[----:B------:R-:W-:Y:S01]  /*0710*/  MOV R39, R18 ;  /* 0x0000001200277202 */ /* 0x000fe20000000f00 */
[----:B------:R-:W-:Y:S01]  /*0720*/  IMAD.MOV.U32 R83, RZ, RZ, R21 ;  /* 0x000000ffff537224 */ /* 0x000fe200078e0015 */
[----:B------:R-:W-:-:S07]  /*0730*/  MOV R80, 0x750 ;  /* 0x0000075000507802 */ /* 0x000fce0000000f00 */
[----:B------:R-:W-:Y:S05]  /*0740*/  CALL.REL.NOINC `($__internal_2_$__cuda_sm20_dsqrt_rn_f64_mediumpath_v1) ;  /* 0x0000006400487944 */ /* 0x000fea0003c00000 */
[----:B------:R-:W-:Y:S02]  /*0750*/  IMAD.MOV.U32 R8, RZ, RZ, R40 ;  /* 0x000000ffff087224 */ /* 0x000fe400078e0028 */
[----:B------:R-:W-:-:S07]  /*0760*/  IMAD.MOV.U32 R9, RZ, RZ, R41 ;  /* 0x000000ffff097224 */ /* 0x000fce00078e0029 */
.L_x_3:
[----:B------:R-:W0:Y:S01]  /*0770*/  MUFU.RCP64H R11, R9 ;  /* 0x00000009000b7308 */ /* 0x000e220000001800 */
[----:B------:R-:W-:Y:S01]  /*0780*/  IMAD.MOV.U32 R10, RZ, RZ, 0x1 ;  /* 0x00000001ff0a7424 */ /* 0x000fe200078e00ff */
[----:B------:R-:W-:Y:S01]  /*0790*/  FSETP.GEU.AND P1, PT, |R125|, 6.5827683646048100446e-37, PT ;  /* 0x036000007d00780b */ /* 0x000fe20003f2e200 */
[----:B------:R-:W-:Y:S04]  /*07a0*/  BSSY.RECONVERGENT B1, `(.L_x_4) ;  /* 0x0000012000017945 */ /* 0x000fe80003800200 */
[----:B0-----:R-:W-:-:S08]  /*07b0*/  DFMA R12, R10, -R8, 1 ;  /* 0x3ff000000a0c742b */ /* 0x001fd00000000808 */
[----:B------:R-:W-:-:S08]  /*07c0*/  DFMA R12, R12, R12, R12 ;  /* 0x0000000c0c0c722b */ /* 0x000fd0000000000c */
[----:B------:R-:W-:-:S08]  /*07d0*/  DFMA R12, R10, R12, R10 ;  /* 0x0000000c0a0c722b */ /* 0x000fd0000000000a */
[----:B------:R-:W-:-:S08]  /*07e0*/  DFMA R10, R12, -R8, 1 ;  /* 0x3ff000000c0a742b */ /* 0x000fd00000000808 */
[----:B------:R-:W-:-:S08]  /*07f0*/  DFMA R10, R12, R10, R12 ;  /* 0x0000000a0c0a722b */ /* 0x000fd0000000000c */
[----:B------:R-:W-:-:S08]  /*0800*/  DMUL R74, R124, R10 ;  /* 0x0000000a7c4a7228 */ /* 0x000fd00000000000 */
[----:B------:R-:W-:-:S08]  /*0810*/  DFMA R12, R74, -R8, R124 ;  /* 0x800000084a0c722b */ /* 0x000fd0000000007c */
[----:B------:R-:W-:-:S10]  /*0820*/  DFMA R74, R10, R12, R74 ;  /* 0x0000000c0a4a722b */ /* 0x000fd4000000004a */
[----:B------:R-:W-:-:S05]  /*0830*/  FFMA R0, RZ, R9, R75 ;  /* 0x00000009ff007223 */ /* 0x000fca000000004b */
[----:B------:R-:W-:-:S13]  /*0840*/  FSETP.GT.AND P0, PT, |R0|, 1.469367938527859385e-39, PT ;  /* 0x001000000000780b */ /* 0x000fda0003f04200 */
[----:B------:R-:W-:Y:S05]  /*0850*/  @P0 BRA P1, `(.L_x_5) ;  /* 0x0000000000180947 */ /* 0x000fea0000800000 */
[----:B------:R-:W-:Y:S01]  /*0860*/  IMAD.MOV.U32 R78, RZ, RZ, R8 ;  /* 0x000000ffff4e7224 */ /* 0x000fe200078e0008 */
[----:B------:R-:W-:Y:S01]  /*0870*/  MOV R36, 0x8a0 ;  /* 0x000008a000247802 */ /* 0x000fe20000000f00 */
[----:B------:R-:W-:-:S07]  /*0880*/  IMAD.MOV.U32 R41, RZ, RZ, R9 ;  /* 0x000000ffff297224 */ /* 0x000fce00078e0009 */
[----:B------:R-:W-:Y:S05]  /*0890*/  CALL.REL.NOINC `($__internal_1_$__cuda_sm20_div_rn_f64_full) ;  /* 0x0000005c00847944 */ /* 0x000fea0003c00000 */
[----:B------:R-:W-:Y:S02]  /*08a0*/  IMAD.MOV.U32 R74, RZ, RZ, R42 ;  /* 0x000000ffff4a7224 */ /* 0x000fe400078e002a */
[----:B------:R-:W-:-:S07]  /*08b0*/  IMAD.MOV.U32 R75, RZ, RZ, R43 ;  /* 0x000000ffff4b7224 */ /* 0x000fce00078e002b */
.L_x_5:
[----:B------:R-:W-:Y:S05]  /*08c0*/  BSYNC.RECONVERGENT B1 ;  /* 0x0000000000017941 */ /* 0x000fea0003800200 */
.L_x_4:
[----:B------:R-:W0:Y:S01]  /*08d0*/  MUFU.RCP64H R11, R9 ;  /* 0x00000009000b7308 */ /* 0x000e220000001800 */
[----:B------:R-:W-:Y:S01]  /*08e0*/  MOV R10, 0x1 ;  /* 0x00000001000a7802 */ /* 0x000fe20000000f00 */
[----:B------:R-:W-:Y:S01]  /*08f0*/  BSSY.RECONVERGENT B1, `(.L_x_6) ;  /* 0x0000015000017945 */ /* 0x000fe20003800200 */
[----:B------:R-:W-:-:S04]  /*0900*/  FSETP.GEU.AND P1, PT, |R5|, 6.5827683646048100446e-37, PT ;  /* 0x036000000500780b */ /* 0x000fc80003f2e200 */
        /* <DEDUP_REMOVED lines=13> */
[----:B------:R-:W-:Y:S02]  /*09e0*/  IMAD.MOV.U32 R125, RZ, RZ, R5 ;  /* 0x000000ffff7d7224 */ /* 0x000fe400078e0005 */
[----:B------:R-:W-:Y:S02]  /*09f0*/  IMAD.MOV.U32 R78, RZ, RZ, R8 ;  /* 0x000000ffff4e7224 */ /* 0x000fe400078e0008 */
[----:B------:R-:W-:-:S07]  /*0a00*/  IMAD.MOV.U32 R41, RZ, RZ, R9 ;  /* 0x000000ffff297224 */ /* 0x000fce00078e0009 */
[----:B------:R-:W-:Y:S05]  /*0a10*/  CALL.REL.NOINC `($__internal_1_$__cuda_sm20_div_rn_f64_full) ;  /* 0x0000005c00247944 */ /* 0x000fea0003c00000 */
[----:B------:R-:W-:Y:S02]  /*0a20*/  IMAD.MOV.U32 R72, RZ, RZ, R42 ;  /* 0x000000ffff487224 */ /* 0x000fe400078e002a */
[----:B------:R-:W-:-:S07]  /*0a30*/  IMAD.MOV.U32 R73, RZ, RZ, R43 ;  /* 0x000000ffff497224 */ /* 0x000fce00078e002b */
.L_x_7:
[----:B------:R-:W-:Y:S05]  /*0a40*/  BSYNC.RECONVERGENT B1 ;  /* 0x0000000000017941 */ /* 0x000fea0003800200 */
.L_x_6:
        /* <DEDUP_REMOVED lines=16> */
[----:B------:R-:W-:Y:S01]  /*0b50*/  MOV R125, R7 ;  /* 0x00000007007d7202 */ /* 0x000fe20000000f00 */
[----:B------:R-:W-:Y:S01]  /*0b60*/  IMAD.MOV.U32 R78, RZ, RZ, R8 ;  /* 0x000000ffff4e7224 */ /* 0x000fe200078e0008 */
[----:B------:R-:W-:Y:S01]  /*0b70*/  MOV R36, 0xba0 ;  /* 0x00000ba000247802 */ /* 0x000fe20000000f00 */
[----:B------:R-:W-:-:S07]  /*0b80*/  IMAD.MOV.U32 R41, RZ, RZ, R9 ;  /* 0x000000ffff297224 */ /* 0x000fce00078e0009 */
[----:B------:R-:W-:Y:S05]  /*0b90*/  CALL.REL.NOINC `($__internal_1_$__cuda_sm20_div_rn_f64_full) ;  /* 0x0000005800c47944 */ /* 0x000fea0003c00000 */
[----:B------:R-:W-:Y:S02]  /*0ba0*/  IMAD.MOV.U32 R70, RZ, RZ, R42 ;  /* 0x000000ffff467224 */ /* 0x000fe400078e002a */
[----:B------:R-:W-:-:S07]  /*0bb0*/  IMAD.MOV.U32 R71, RZ, RZ, R43 ;  /* 0x000000ffff477224 */ /* 0x000fce00078e002b */
.L_x_9:
[----:B------:R-:W-:Y:S05]  /*0bc0*/  BSYNC.RECONVERGENT B1 ;  /* 0x0000000000017941 */ /* 0x000fea0003800200 */
.L_x_8:
[----:B------:R-:W-:Y:S01]  /*0bd0*/  DFMA R4, RZ, R70, -R74 ;  /* 0x00000046ff04722b */ /* 0x000fe2000000084a */
[----:B------:R-:W-:Y:S01]  /*0be0*/  IMAD.MOV.U32 R12, RZ, RZ, 0x0 ;  /* 0x00000000ff0c7424 */ /* 0x000fe200078e00ff */
[----:B------:R-:W-:Y:S01]  /*0bf0*/  DMUL R6, RZ, R72 ;  /* 0x00000048ff067228 */ /* 0x000fe20000000000 */
[----:B------:R-:W-:Y:S01]  /*0c00*/  IMAD.MOV.U32 R13, RZ, RZ, 0x3fd80000 ;  /* 0x3fd80000ff0d7424 */ /* 0x000fe200078e00ff */
[----:B------:R-:W-:Y:S01]  /*0c10*/  DFMA R124, -RZ, R70, R72 ;  /* 0x00000046ff7c722b */ /* 0x000fe20000000148 */
[----:B------:R-:W-:Y:S03]  /*0c20*/  BSSY.RECONVERGENT B1, `(.L_x_10) ;  /* 0x0000019000017945 */ /* 0x000fe60003800200 */
[----:B------:R-:W-:Y:S02]  /*0c30*/  DMUL R8, R4, R4 ;  /* 0x0000000404087228 */ /* 0x000fe40000000000 */
[----:B------:R-:W-:-:S06]  /*0c40*/  DFMA R6, RZ, R74, -R6 ;  /* 0x0000004aff06722b */ /* 0x000fcc0000000806 */
[----:B------:R-:W-:-:S08]  /*0c50*/  DFMA R8, R124, R124, R8 ;  /* 0x0000007c7c08722b */ /* 0x000fd00000000008 */
[----:B------:R-:W-:-:S06]  /*0c60*/  DFMA R42, R6, R6, R8 ;  /* 0x00000006062a722b */ /* 0x000fcc0000000008 */
[----:B------:R-:W0:Y:S04]  /*0c70*/  MUFU.RSQ64H R11, R43 ;  /* 0x0000002b000b7308 */ /* 0x000e280000001c00 */
[----:B------:R-:W-:-:S05]  /*0c80*/  VIADD R10, R43, 0xfcb00000 ;  /* 0xfcb000002b0a7836 */ /* 0x000fca0000000000 */
[----:B------:R-:W-:Y:S01]  /*0c90*/  ISETP.GE.U32.AND P0, PT, R10, 0x7ca00000, PT ;  /* 0x7ca000000a00780c */ /* 0x000fe20003f06070 */
[----:B0-----:R-:W-:-:S08]  /*0ca0*/  DMUL R8, R10, R10 ;  /* 0x0000000a0a087228 */ /* 0x001fd00000000000 */
[----:B------:R-:W-:-:S08]  /*0cb0*/  DFMA R8, R42, -R8, 1 ;  /* 0x3ff000002a08742b */ /* 0x000fd00000000808 */
[----:B------:R-:W-:Y:S02]  /*0cc0*/  DFMA R12, R8, R12, 0.5 ;  /* 0x3fe00000080c742b */ /* 0x000fe4000000000c */
[----:B------:R-:W-:-:S08]  /*0cd0*/  DMUL R8, R10, R8 ;  /* 0x000000080a087228 */ /* 0x000fd00000000000 */
[----:B------:R-:W-:-:S08]  /*0ce0*/  DFMA R36, R12, R8, R10 ;  /* 0x000000080c24722b */ /* 0x000fd0000000000a */
[----:B------:R-:W-:Y:S02]  /*0cf0*/  DMUL R78, R42, R36 ;  /* 0x000000242a4e7228 */ /* 0x000fe40000000000 */
[----:B------:R-:W-:Y:S01]  /*0d00*/  VIADD R13, R37, 0xfff00000 ;  /* 0xfff00000250d7836 */ /* 0x000fe20000000000 */
[----:B------:R-:W-:-:S05]  /*0d10*/  MOV R12, R36 ;  /* 0x00000024000c7202 */ /* 0x000fca0000000f00 */
[----:B------:R-:W-:-:S08]  /*0d20*/  DFMA R40, R78, -R78, R42 ;  /* 0x8000004e4e28722b */ /* 0x000fd0000000002a */
[----:B------:R-:W-:Y:S01]  /*0d30*/  DFMA R8, R40, R12, R78 ;  /* 0x0000000c2808722b */ /* 0x000fe2000000004e */
[----:B------:R-:W-:Y:S10]  /*0d40*/  @!P0 BRA `(.L_x_11) ;  /* 0x0000000000188947 */ /* 0x000ff40003800000 */
[----:B------:R-:W-:Y:S01]  /*0d50*/  IMAD.MOV.U32 R39, RZ, RZ, R10 ;  /* 0x000000ffff277224 */ /* 0x000fe200078e000a */
[----:B------:R-:W-:Y:S01]  /*0d60*/  MOV R80, 0xd90 ;  /* 0x00000d9000507802 */ /* 0x000fe20000000f00 */
[----:B------:R-:W-:-:S07]  /*0d70*/  IMAD.MOV.U32 R83, RZ, RZ, R13 ;  /* 0x000000ffff537224 */ /* 0x000fce00078e000d */
[----:B------:R-:W-:Y:S05]  /*0d80*/  CALL.REL.NOINC `($__internal_2_$__cuda_sm20_dsqrt_rn_f64_mediumpath_v1) ;  /* 0x0000005c00b87944 */ /* 0x000fea0003c00000 */
[----:B------:R-:W-:Y:S02]  /*0d90*/  IMAD.MOV.U32 R8, RZ, RZ, R40 ;  /* 0x000000ffff087224 */ /* 0x000fe400078e0028 */
[----:B------:R-:W-:-:S07]  /*0da0*/  IMAD.MOV.U32 R9, RZ, RZ, R41 ;  /* 0x000000ffff097224 */ /* 0x000fce00078e0029 */
.L_x_11:
[----:B------:R-:W-:Y:S05]  /*0db0*/  BSYNC.RECONVERGENT B1 ;  /* 0x0000000000017941 */ /* 0x000fea0003800200 */
.L_x_10:
        /* <DEDUP_REMOVED lines=19> */
[----:B------:R-:W-:Y:S01]  /*0ef0*/  IMAD.MOV.U32 R18, RZ, RZ, R42 ;  /* 0x000000ffff127224 */ /* 0x000fe200078e002a */
[----:B------:R-:W-:-:S07]  /*0f00*/  MOV R19, R43 ;  /* 0x0000002b00137202 */ /* 0x000fce0000000f00 */
.L_x_13:
[----:B------:R-:W-:Y:S05]  /*0f10*/  BSYNC.RECONVERGENT B1 ;  /* 0x0000000000017941 */ /* 0x000fea0003800200 */
.L_x_12:
        /* <DEDUP_REMOVED lines=23> */
.L_x_15:
[----:B------:R-:W-:Y:S05]  /*1090*/  BSYNC.RECONVERGENT B1 ;  /* 0x0000000000017941 */ /* 0x000fea0003800200 */
.L_x_14:
        /* <DEDUP_REMOVED lines=15> */
[----:B------:R-:W-:Y:S01]  /*1190*/  MOV R124, R6 ;  /* 0x00000006007c7202 */ /* 0x000fe20000000f00 */
[----:B------:R-:W-:Y:S01]  /*11a0*/  IMAD.MOV.U32 R125, RZ, RZ, R7 ;  /* 0x000000ffff7d7224 */ /* 0x000fe200078e0007 */
[----:B------:R-:W-:Y:S01]  /*11b0*/  MOV R36, 0x11f0 ;  /* 0x000011f000247802 */ /* 0x000fe20000000f00 */
[----:B------:R-:W-:Y:S02]  /*11c0*/  IMAD.MOV.U32 R78, RZ, RZ, R8 ;  /* 0x000000ffff4e7224 */ /* 0x000fe400078e0008 */
[----:B------:R-:W-:-:S07]  /*11d0*/  IMAD.MOV.U32 R41, RZ, RZ, R9 ;  /* 0x000000ffff297224 */ /* 0x000fce00078e0009 */
[----:B------:R-:W-:Y:S05]  /*11e0*/  CALL.REL.NOINC `($__internal_1_$__cuda_sm20_div_rn_f64_full) ;  /* 0x0000005400307944 */ /* 0x000fea0003c00000 */
[----:B------:R-:W-:Y:S02]  /*11f0*/  IMAD.MOV.U32 R14, RZ, RZ, R42 ;  /* 0x000000ffff0e7224 */ /* 0x000fe400078e002a */
[----:B------:R-:W-:-:S07]  /*1200*/  IMAD.MOV.U32 R15, RZ, RZ, R43 ;  /* 0x000000ffff0f7224 */ /* 0x000fce00078e002b */
.L_x_17:
[----:B------:R-:W-:Y:S05]  /*1210*/  BSYNC.RECONVERGENT B1 ;  /* 0x0000000000017941 */ /* 0x000fea0003800200 */
.L_x_16:
[----:B------:R-:W-:Y:S01]  /*1220*/  DMUL R4, R18, R70 ;  /* 0x0000004612047228 */ /* 0x000fe20000000000 */
[----:B------:R-:W-:Y:S01]  /*1230*/  IMAD.MOV.U32 R12, RZ, RZ, 0x0 ;  /* 0x00000000ff0c7424 */ /* 0x000fe200078e00ff */
[----:B------:R-:W-:Y:S01]  /*1240*/  DMUL R6, R14, R72 ;  /* 0x000000480e067228 */ /* 0x000fe20000000000 */
[----:B------:R-:W-:Y:S01]  /*1250*/  IMAD.MOV.U32 R13, RZ, RZ, 0x3fd80000 ;  /* 0x3fd80000ff0d7424 */ /* 0x000fe200078e00ff */
[-C--:B------:R-:W-:Y:S01]  /*1260*/  DMUL R8, R16, R74.reuse ;  /* 0x0000004a10087228 */ /* 0x080fe20000000000 */
[----:B------:R-:W-:Y:S03]  /*1270*/  BSSY.RECONVERGENT B1, `(.L_x_18) ;  /* 0x000001b000017945 */ /* 0x000fe60003800200 */
[----:B------:R-:W-:Y:S02]  /*1280*/  DFMA R4, R14, R74, -R4 ;  /* 0x0000004a0e04722b */ /* 0x000fe40000000804 */
[----:B------:R-:W-:-:S02]  /*1290*/  DFMA R124, R16, R70, -R6 ;  /* 0x00000046107c722b */ /* 0x000fc40000000806 */
[----:B------:R-:W-:-:S04]  /*12a0*/  DFMA R6, R18, R72, -R8 ;  /* 0x000000481206722b */ /* 0x000fc80000000808 */
[----:B------:R-:W-:-:S08]  /*12b0*/  DMUL R10, R4, R4 ;  /* 0x00000004040a7228 */ /* 0x000fd00000000000 */
        /* <DEDUP_REMOVED lines=11> */
[----:B------:R-:W-:Y:S01]  /*1370*/  IADD3 R11, PT, PT, R37, -0x100000, RZ ;  /* 0xfff00000250b7810 */ /* 0x000fe20007ffe0ff */
[----:B------:R-:W-:-:S05]  /*1380*/  IMAD.MOV.U32 R10, RZ, RZ, R36 ;  /* 0x000000ffff0a7224 */ /* 0x000fca00078e0024 */
        /* <DEDUP_REMOVED lines=9> */
.L_x_19:
[----:B------:R-:W-:Y:S05]  /*1420*/  BSYNC.RECONVERGENT B1 ;  /* 0x0000000000017941 */ /* 0x000fea0003800200 */
.L_x_18:
        /* <DEDUP_REMOVED lines=19> */
[----:B------:R-:W-:Y:S01]  /*1560*/  MOV R12, R42 ;  /* 0x0000002a000c7202 */ /* 0x000fe20000000f00 */
[----:B------:R-:W-:-:S07]  /*1570*/  IMAD.MOV.U32 R13, RZ, RZ, R43 ;  /* 0x000000ffff0d7224 */ /* 0x000fce00078e002b */
.L_x_21:
[----:B------:R-:W-:Y:S05]  /*1580*/  BSYNC.RECONVERGENT B1 ;  /* 0x0000000000017941 */ /* 0x000fea0003800200 */
.L_x_20:
        /* <DEDUP_REMOVED lines=23> */
.L_x_23:
[----:B------:R-:W-:Y:S05]  /*1700*/  BSYNC.RECONVERGENT B1 ;  /* 0x0000000000017941 */ /* 0x000fea0003800200 */
.L_x_22:
        /* <DEDUP_REMOVED lines=23> */
.L_x_25:
[----:B------:R-:W-:Y:S05]  /*1880*/  BSYNC.RECONVERGENT B1 ;  /* 0x0000000000017941 */ /* 0x000fea0003800200 */
.L_x_24:
[----:B------:R-:W0:Y:S01]  /*1890*/  S2R R5, SR_TID.Y ;  /* 0x0000000000057919 */ /* 0x000e220000002200 */
[----:B------:R-:W0:Y:S01]  /*18a0*/  S2UR UR4, SR_CTAID.Y ;  /* 0x00000000000479c3 */ /* 0x000e220000002600 */
[----:B------:R-:W1:Y:S07]  /*18b0*/  LDCU.64 UR6, c[0x0][0x390] ;  /* 0x00007200ff0677ac */ /* 0x000e6e0008000a00 */
[----:B------:R-:W0:Y:S02]  /*18c0*/  LDC R34, c[0x0][0x364] ;  /* 0x0000d900ff227b82 */ /* 0x000e240000000800 */
[----:B0-----:R-:W-:-:S05]  /*18d0*/  IMAD R34, R34, UR4, R5 ;  /* 0x0000000422227c24 */ /* 0x001fca000f8e0205 */
[----:B-1----:R-:W-:-:S04]  /*18e0*/  ISETP.GE.U32.AND P0, PT, R34, UR6, PT ;  /* 0x0000000622007c0c */ /* 0x002fc8000bf06070 */
[----:B------:R-:W-:-:S13]  /*18f0*/  ISETP.GE.U32.AND.EX P0, PT, RZ, UR7, PT, P0 ;  /* 0x00000007ff007c0c */ /* 0x000fda000bf06100 */
[----:B------:R-:W-:Y:S05]  /*1900*/  @P0 EXIT ;  /* 0x000000000000094d */ /* 0x000fea0003800000 */
[----:B------:R-:W0:Y:S01]  /*1910*/  MUFU.RCP64H R5, R3 ;  /* 0x0000000300057308 */ /* 0x000e220000001800 */
[----:B------:R-:W-:Y:S01]  /*1920*/  VIADD R4, R3, 0x300402 ;  /* 0x0030040203047836 */ /* 0x000fe20000000000 */
[----:B------:R-:W1:Y:S01]  /*1930*/  LDCU.64 UR4, c[0x0][0x390] ;  /* 0x00007200ff0477ac */ /* 0x000e620008000a00 */
[----:B------:R-:W-:-:S03]  /*1940*/  IMAD.MOV.U32 R35, RZ, RZ, RZ ;  /* 0x000000ffff237224 */ /* 0x000fc600078e00ff */
[----:B------:R-:W-:Y:S01]  /*1950*/  FSETP.GEU.AND P0, PT, |R4|, 5.8789094863358348022e-39, PT ;  /* 0x004004020400780b */ /* 0x000fe20003f0e200 */
[----:B0-----:R-:W-:Y:S01]  /*1960*/  DFMA R6, R4, -R2, 1 ;  /* 0x3ff000000406742b */ /* 0x001fe20000000802 */
[----:B-1----:R-:W0:Y:S07]  /*1970*/  I2F.F64.U64 R20, UR4 ;  /* 0x0000000400147d12 */ /* 0x002e2e0008301800 */
[----:B------:R-:W-:-:S08]  /*1980*/  DFMA R6, R6, R6, R6 ;  /* 0x000000060606722b */ /* 0x000fd00000000006 */
[----:B------:R-:W-:-:S08]  /*1990*/  DFMA R6, R4, R6, R4 ;  /* 0x000000060406722b */ /* 0x000fd00000000004 */
[----:B------:R-:W-:-:S08]  /*19a0*/  DFMA R22, R6, -R2, 1 ;  /* 0x3ff000000616742b */ /* 0x000fd00000000802 */
[----:B------:R-:W-:Y:S01]  /*19b0*/  DFMA R4, R6, R22, R6 ;  /* 0x000000160604722b */ /* 0x000fe20000000006 */
[----:B0-----:R-:W-:Y:S10]  /*19c0*/  @P0 BRA `(.L_x_26) ;  /* 0x0000000000200947 */ /* 0x001ff40003800000 */
[----:B------:R-:W-:Y:S01]  /*19d0*/  LOP3.LUT R0, R3, 0x7fffffff, RZ, 0xc0, !PT ;  /* 0x7fffffff03007812 */ /* 0x000fe200078ec0ff */
[----:B------:R-:W-:Y:S01]  /*19e0*/  IMAD.MOV.U32 R47, RZ, RZ, R3 ;  /* 0x000000ffff2f7224 */ /* 0x000fe200078e0003 */
[----:B------:R-:W-:Y:S02]  /*19f0*/  MOV R46, R2 ;  /* 0x00000002002e7202 */ /* 0x000fe40000000f00 */
[----:B------:R-:W-:Y:S01]  /*1a00*/  MOV R36, 0x1a30 ;  /* 0x00001a3000247802 */ /* 0x000fe20000000f00 */
[----:B------:R-:W-:-:S07]  /*1a10*/  VIADD R39, R0, 0xfff00000 ;  /* 0xfff0000000277836 */ /* 0x000fce0000000000 */
[----:B------:R-:W-:Y:S05]  /*1a20*/  CALL.REL.NOINC `($__internal_0_$__cuda_sm20_dblrcp_rn_slowpath_v3) ;  /* 0x0000004800747944 */ /* 0x000fea0003c00000 */
[----:B------:R-:W-:Y:S02]  /*1a30*/  IMAD.MOV.U32 R4, RZ, RZ, R42 ;  /* 0x000000ffff047224 */ /* 0x000fe400078e002a */
[----:B------:R-:W-:-:S07]  /*1a40*/  IMAD.MOV.U32 R5, RZ, RZ, R43 ;  /* 0x000000ffff057224 */ /* 0x000fce00078e002b */
.L_x_26:
[----:B------:R-:W-:Y:S01]  /*1a50*/  DADD R40, R20, -1 ;  /* 0xbff0000014287429 */ /* 0x000fe20000000000 */
[----:B------:R-:W-:Y:S01]  /*1a60*/  IMAD.MOV.U32 R2, RZ, RZ, 0x1 ;  /* 0x00000001ff027424 */ /* 0x000fe200078e00ff */
[----:B------:R-:W0:Y:S01]  /*1a70*/  LDCU.64 UR4, c[0x0][0x388] ;  /* 0x00007100ff0477ac */ /* 0x000e220008000a00 */
[C---:B------:R-:W-:Y:S02]  /*1a80*/  DMUL R74, R4.reuse, R74 ;  /* 0x0000004a044a7228 */ /* 0x040fe40000000000 */
[C---:B------:R-:W-:Y:S01]  /*1a90*/  DMUL R72, R4.reuse, R72 ;  /* 0x0000004804487228 */ /* 0x040fe20000000000 */
[----:B------:R-:W1:Y:S01]  /*1aa0*/  MUFU.RCP64H R3, R41 ;  /* 0x0000002900037308 */ /* 0x000e620000001800 */
[----:B------:R-:W-:Y:S02]  /*1ab0*/  DMUL R70, R4, R70 ;  /* 0x0000004604467228 */ /* 0x000fe40000000000 */
[----:B-1----:R-:W-:-:S08]  /*1ac0*/  DFMA R6, -R40, R2, 1 ;  /* 0x3ff000002806742b */ /* 0x002fd00000000102 */
[----:B------:R-:W-:-:S08]  /*1ad0*/  DFMA R6, R6, R6, R6 ;  /* 0x000000060606722b */ /* 0x000fd00000000006 */
[----:B------:R-:W-:-:S08]  /*1ae0*/  DFMA R6, R2, R6, R2 ;  /* 0x000000060206722b */ /* 0x000fd00000000002 */
[----:B------:R-:W-:-:S08]  /*1af0*/  DFMA R2, -R40, R6, 1 ;  /* 0x3ff000002802742b */ /* 0x000fd00000000106 */
[----:B------:R-:W-:-:S08]  /*1b00*/  DFMA R2, R6, R2, R6 ;  /* 0x000000020602722b */ /* 0x000fd00000000006 */
[----:B------:R-:W-:-:S08]  /*1b10*/  DMUL R6, R2, 2 ;  /* 0x4000000002067828 */ /* 0x000fd00000000000 */
[----:B------:R-:W-:-:S08]  /*1b20*/  DFMA R22, -R40, R6, 2 ;  /* 0x400000002816742b */ /* 0x000fd00000000106 */
[----:B------:R-:W-:Y:S02]  /*1b30*/  DFMA R6, R2, R22, R6 ;  /* 0x000000160206722b */ /* 0x000fe40000000006 */
[----:B0-----:R-:W0:Y:S08]  /*1b40*/  I2F.F64.U64 R22, UR4 ;  /* 0x0000000400167d12 */ /* 0x001e300008301800 */
[----:B------:R-:W-:-:S05]  /*1b50*/  FFMA R0, RZ, R41, R7 ;  /* 0x00000029ff007223 */ /* 0x000fca0000000007 */
[----:B------:R-:W-:-:S13]  /*1b60*/  FSETP.GT.AND P0, PT, |R0|, 1.469367938527859385e-39, PT ;  /* 0x001000000000780b */ /* 0x000fda0003f04200 */
[----:B0-----:R-:W-:Y:S05]  /*1b70*/  @P0 BRA `(.L_x_27) ;  /* 0x00000000001c0947 */ /* 0x001fea0003800000 */
[----:B------:R-:W-:Y:S01]  /*1b80*/  IMAD.MOV.U32 R78, RZ, RZ, R40 ;  /* 0x000000ffff4e7224 */ /* 0x000fe200078e0028 */
[----:B------:R-:W-:Y:S01]  /*1b90*/  MOV R36, 0x1bd0 ;  /* 0x00001bd000247802 */ /* 0x000fe20000000f00 */
[----:B------:R-:W-:Y:S02]  /*1ba0*/  IMAD.MOV.U32 R124, RZ, RZ, RZ ;  /* 0x000000ffff7c7224 */ /* 0x000fe400078e00ff */
[----:B------:R-:W-:-:S07]  /*1bb0*/  IMAD.MOV.U32 R125, RZ, RZ, 0x40000000 ;  /* 0x40000000ff7d7424 */ /* 0x000fce00078e00ff */
[----:B------:R-:W-:Y:S05]  /*1bc0*/  CALL.REL.NOINC `($__internal_1_$__cuda_sm20_div_rn_f64_full) ;  /* 0x0000004800b87944 */ /* 0x000fea0003c00000 */
[----:B------:R-:W-:Y:S01]  /*1bd0*/  MOV R6, R42 ;  /* 0x0000002a00067202 */ /* 0x000fe20000000f00 */
[----:B------:R-:W-:-:S07]  /*1be0*/  IMAD.MOV.U32 R7, RZ, RZ, R43 ;  /* 0x000000ffff077224 */ /* 0x000fce00078e002b */
.L_x_27:
[----:B------:R-:W-:Y:S01]  /*1bf0*/  DADD R40, R22, -1 ;  /* 0xbff0000016287429 */ /* 0x000fe20000000000 */
[----:B------:R-:W-:-:S05]  /*1c00*/  IMAD.MOV.U32 R2, RZ, RZ, 0x1 ;  /* 0x00000001ff027424 */ /* 0x000fca00078e00ff */
[----:B------:R-:W0:Y:S02]  /*1c10*/  MUFU.RCP64H R3, R41 ;  /* 0x0000002900037308 */ /* 0x000e240000001800 */
[----:B0-----:R-:W-:-:S08]  /*1c20*/  DFMA R4, -R40, R2, 1 ;  /* 0x3ff000002804742b */ /* 0x001fd00000000102 */
[----:B------:R-:W-:-:S08]  /*1c30*/  DFMA R4, R4, R4, R4 ;  /* 0x000000040404722b */ /* 0x000fd00000000004 */
[----:B------:R-:W-:-:S08]  /*1c40*/  DFMA R4, R2, R4, R2 ;  /* 0x000000040204722b */ /* 0x000fd00000000002 */
[----:B------:R-:W-:-:S08]  /*1c50*/  DFMA R2, -R40, R4, 1 ;  /* 0x3ff000002802742b */ /* 0x000fd00000000104 */
[----:B------:R-:W-:-:S08]  /*1c60*/  DFMA R2, R4, R2, R4 ;  /* 0x000000020402722b */ /* 0x000fd00000000004 */
[----:B------:R-:W-:-:S08]  /*1c70*/  DMUL R4, R2, 2 ;  /* 0x4000000002047828 */ /* 0x000fd00000000000 */
[----:B------:R-:W-:-:S08]  /*1c80*/  DFMA R24, -R40, R4, 2 ;  /* 0x400000002818742b */ /* 0x000fd00000000104 */
[----:B------:R-:W-:-:S10]  /*1c90*/  DFMA R4, R2, R24, R4 ;  /* 0x000000180204722b */ /* 0x000fd40000000004 */
[----:B------:R-:W-:-:S05]  /*1ca0*/  FFMA R0, RZ, R41, R5 ;  /* 0x00000029ff007223 */ /* 0x000fca0000000005 */
[----:B------:R-:W-:-:S13]  /*1cb0*/  FSETP.GT.AND P0, PT, |R0|, 1.469367938527859385e-39, PT ;  /* 0x001000000000780b */ /* 0x000fda0003f04200 */
[----:B------:R-:W-:Y:S05]  /*1cc0*/  @P0 BRA `(.L_x_28) ;  /* 0x00000000001c0947 */ /* 0x000fea0003800000 */
[----:B------:R-:W-:Y:S01]  /*1cd0*/  IMAD.MOV.U32 R78, RZ, RZ, R40 ;  /* 0x000000ffff4e7224 */ /* 0x000fe200078e0028 */
[----:B------:R-:W-:Y:S01]  /*1ce0*/  MOV R36, 0x1d20 ;  /* 0x00001d2000247802 */ /* 0x000fe20000000f00 */
[----:B------:R-:W-:Y:S02]  /*1cf0*/  IMAD.MOV.U32 R124, RZ, RZ, RZ ;  /* 0x000000ffff7c7224 */ /* 0x000fe400078e00ff */
[----:B------:R-:W-:-:S07]  /*1d00*/  IMAD.MOV.U32 R125, RZ, RZ, 0x40000000 ;  /* 0x40000000ff7d7424 */ /* 0x000fce00078e00ff */
[----:B------:R-:W-:Y:S05]  /*1d10*/  CALL.REL.NOINC `($__internal_1_$__cuda_sm20_div_rn_f64_full) ;  /* 0x0000004800647944 */ /* 0x000fea0003c00000 */
[----:B------:R-:W-:Y:S02]  /*1d20*/  IMAD.MOV.U32 R4, RZ, RZ, R42 ;  /* 0x000000ffff047224 */ /* 0x000fe400078e002a */
[----:B------:R-:W-:-:S07]  /*1d30*/  IMAD.MOV.U32 R5, RZ, RZ, R43 ;  /* 0x000000ffff057224 */ /* 0x000fce00078e002b */
.L_x_28:
[----:B------:R-:W0:Y:S01]  /*1d40*/  MUFU.RCP64H R3, R23 ;  /* 0x0000001700037308 */ /* 0x000e220000001800 */
[----:B------:R-:W-:Y:S01]  /*1d50*/  IMAD.MOV.U32 R2, RZ, RZ, 0x1 ;  /* 0x00000001ff027424 */ /* 0x000fe200078e00ff */
[----:B------:R-:W-:-:S05]  /*1d60*/  FSETP.GEU.AND P1, PT, |R21|, 6.5827683646048100446e-37, PT ;  /* 0x036000001500780b */ /* 0x000fca0003f2e200 */
        /* <DEDUP_REMOVED lines=19> */
.L_x_29:
[----:B------:R-:W0:Y:S01]  /*1ea0*/  S2R R0, SR_TID.X ;  /* 0x0000000000007919 */ /* 0x000e220000002100 */
[----:B------:R-:W0:Y:S01]  /*1eb0*/  S2UR UR4, SR_CTAID.X ;  /* 0x00000000000479c3 */ /* 0x000e220000002500 */
[----:B------:R-:W1:Y:S01]  /*1ec0*/  LDCU.64 UR6, c[0x0][0x358] ;  /* 0x00006b00ff0677ac */ /* 0x000e620008000a00 */
[----:B------:R-:W2:Y:S06]  /*1ed0*/  LDCU.64 UR12, c[0x0][0x3c8] ;  /* 0x00007900ff0c77ac */ /* 0x000eac0008000a00 */
[----:B------:R-:W0:Y:S01]  /*1ee0*/  LDC R33, c[0x0][0x360] ;  /* 0x0000d800ff217b82 */ /* 0x000e220000000800 */
[----:B------:R-:W3:Y:S01]  /*1ef0*/  LDCU.64 UR14, c[0x0][0x3a0] ;  /* 0x00007400ff0e77ac */ /* 0x000ee20008000a00 */
[----:B------:R-:W4:Y:S02]  /*1f00*/  LDCU.128 UR8, c[0x0][0x3d0] ;  /* 0x00007a00ff0877ac */ /* 0x000f240008000c00 */
[----:B01234-:R-:W-:-:S07]  /*1f10*/  IMAD R33, R33, UR4, R0 ;  /* 0x0000000421217c24 */ /* 0x01ffce000f8e0200 */
.L_x_105:
[----:B------:R-:W0:Y:S01]  /*1f20*/  LDCU.64 UR4, c[0x0][0x388] ;  /* 0x00007100ff0477ac */ /* 0x000e220008000a00 */
[----:B------:R-:W-:Y:S01]  /*1f30*/  BSSY.RECONVERGENT B1, `(.L_x_30) ;  /* 0x0000442000017945 */ /* 0x000fe20003800200 */
[----:B0-----:R-:W-:-:S04]  /*1f40*/  ISETP.GE.U32.AND P0, PT, R33, UR4, PT ;  /* 0x0000000421007c0c */ /* 0x001fc8000bf06070 */
[----:B------:R-:W-:-:S13]  /*1f50*/  ISETP.GE.U32.AND.EX P0, PT, RZ, UR5, PT, P0 ;  /* 0x00000005ff007c0c */ /* 0x000fda000bf06100 */
[----:B------:R-:W-:Y:S05]  /*1f60*/  @P0 BRA `(.L_x_31) ;  /* 0x0000004000f80947 */ /* 0x000fea0003800000 */
[----:B------:R-:W-:Y:S02]  /*1f70*/  IMAD.MOV.U32 R32, RZ, RZ, R33 ;  /* 0x000000ffff207224 */ /* 0x000fe400078e0021 */
[----:B------:R-:W-:-:S07]  /*1f80*/  IMAD.MOV.U32 R31, RZ, RZ, RZ ;  /* 0x000000ffff1f7224 */ /* 0x000fce00078e00ff */
.L_x_104:
[----:B------:R-:W-:Y:S01]  /*1f90*/  IMAD.MOV.U32 R40, RZ, RZ, R32 ;  /* 0x000000ffff287224 */ /* 0x000fe200078e0020 */
[----:B------:R-:W-:Y:S01]  /*1fa0*/  MOV R41, R31 ;  /* 0x0000001f00297202 */ /* 0x000fe20000000f00 */
[----:B------:R-:W0:Y:S01]  /*1fb0*/  I2F.F64.U64 R22, R34 ;  /* 0x0000002200167312 */ /* 0x000e220000301800 */
[----:B------:R-:W1:Y:S01]  /*1fc0*/  LDCU.64 UR4, c[0x0][0x3a0] ;  /* 0x00007400ff0477ac */ /* 0x000e620008000a00 */
[----:B------:R-:W-:-:S06]  /*1fd0*/  PLOP3.LUT P0, PT, PT, PT, PT, 0x8, 0x80 ;  /* 0x000000000080781c */ /* 0x000fcc0003f0e170 */
[----:B------:R-:W2:Y:S01]  /*1fe0*/  I2F.F64.U64 R20, R40 ;  /* 0x0000002800147312 */ /* 0x000ea20000301800 */
[----:B0-----:R-:W-:Y:S01]  /*1ff0*/  DFMA R22, R22, R6, -1 ;  /* 0xbff000001616742b */ /* 0x001fe20000000006 */
[----:B-1----:R-:W-:Y:S01]  /*2000*/  UISETP.NE.U32.AND UP0, UPT, UR4, URZ, UPT ;  /* 0x000000ff0400728c */ /* 0x002fe2000bf05070 */
[----:B--2---:R-:W-:-:S03]  /*2010*/  DFMA R20, R20, R4, -1 ;  /* 0xbff000001414742b */ /* 0x004fc60000000004 */
[----:B------:R-:W-:-:S03]  /*2020*/  UISETP.NE.AND.EX UP0, UPT, UR5, URZ, UPT, UP0 ;  /* 0x000000ff0500728c */ /* 0x000fc6000bf05300 */
[----:B------:R-:W-:Y:S02]  /*2030*/  DMUL R24, R22, R2 ;  /* 0x0000000216187228 */ /* 0x000fe40000000000 */
[C---:B------:R-:W-:Y:S02]  /*2040*/  DMUL R22, R20.reuse, R18 ;  /* 0x0000001214167228 */ /* 0x040fe40000000000 */
[C---:B------:R-:W-:Y:S02]  /*2050*/  DMUL R26, R20.reuse, R16 ;  /* 0x00000010141a7228 */ /* 0x040fe40000000000 */
[----:B------:R-:W-:-:S04]  /*2060*/  DMUL R20, R20, R14 ;  /* 0x0000000e14147228 */ /* 0x000fc80000000000 */
[C---:B------:R-:W-:Y:S02]  /*2070*/  DFMA R22, R24.reuse, R12, R22 ;  /* 0x0000000c1816722b */ /* 0x040fe40000000016 */
[C---:B------:R-:W-:Y:S02]  /*2080*/  DFMA R26, R24.reuse, R10, R26 ;  /* 0x0000000a181a722b */ /* 0x040fe4000000001a */
[----:B------:R-:W-:-:S04]  /*2090*/  DFMA R20, R24, R8, R20 ;  /* 0x000000081814722b */ /* 0x000fc80000000014 */
[----:B------:R-:W-:Y:S02]  /*20a0*/  DADD R68, R74, R22 ;  /* 0x000000004a447229 */ /* 0x000fe40000000016 */
[----:B------:R-:W-:Y:S02]  /*20b0*/  DADD R66, R72, R26 ;  /* 0x0000000048427229 */ /* 0x000fe4000000001a */
[----:B------:R-:W-:Y:S01]  /*20c0*/  DADD R64, R70, R20 ;  /* 0x0000000046407229 */ /* 0x000fe20000000014 */
[----:B------:R-:W-:Y:S10]  /*20d0*/  BRA.U !UP0, `(.L_x_32) ;  /* 0x0000000908547547 */ /* 0x000ff4000b800000 */
[----:B------:R-:W0:Y:S01]  /*20e0*/  LDCU.64 UR4, c[0x0][0x398] ;  /* 0x00007300ff0477ac */ /* 0x000e220008000a00 */
[----:B------:R-:W-:Y:S01]  /*20f0*/  PRMT R28, RZ, 0x7610, R28 ;  /* 0x00007610ff1c7816 */ /* 0x000fe2000000001c */
[----:B------:R-:W-:Y:S02]  /*2100*/  IMAD.MOV.U32 R61, RZ, RZ, RZ ;  /* 0x000000ffff3d7224 */ /* 0x000fe400078e00ff */
[----:B------:R-:W-:Y:S01]  /*2110*/  IMAD.MOV.U32 R0, RZ, RZ, RZ ;  /* 0x000000ffff007224 */ /* 0x000fe200078e00ff */
[----:B0-----:R-:W-:-:S04]  /*2120*/  UIADD3 UR4, UP0, UPT, UR4, 0x20, URZ ;  /* 0x0000002004047890 */ /* 0x001fc8000ff1e0ff */
[----:B------:R-:W-:Y:S02]  /*2130*/  UIADD3.X UR5, UPT, UPT, URZ, UR5, URZ, UP0, !UPT ;  /* 0x00000005ff057290 */ /* 0x000fe400087fe4ff */
[----:B------:R-:W-:-:S04]  /*2140*/  IMAD.U32 R56, RZ, RZ, UR4 ;  /* 0x00000004ff387e24 */ /* 0x000fc8000f8e00ff */
[----:B------:R-:W-:-:S07]  /*2150*/  IMAD.U32 R57, RZ, RZ, UR5 ;  /* 0x00000005ff397e24 */ /* 0x000fce000f8e00ff */
.L_x_41:
[----:B------:R-:W2:Y:S04]  /*2160*/  LDG.E.64 R58, desc[UR6][R56.64+-0x10] ;  /* 0xfffff006383a7981 */ /* 0x000ea8000c1e1b00 */
[----:B------:R-:W2:Y:S04]  /*2170*/  LDG.E.64 R44, desc[UR6][R56.64+0x20] ;  /* 0x00002006382c7981 */ /* 0x000ea8000c1e1b00 */
[----:B------:R-:W3:Y:S04]  /*2180*/  LDG.E.64 R42, desc[UR6][R56.64+-0x18] ;  /* 0xffffe806382a7981 */ /* 0x000ee8000c1e1b00 */
[----:B------:R-:W3:Y:S04]  /*2190*/  LDG.E.64 R46, desc[UR6][R56.64+0x18] ;  /* 0x00001806382e7981 */ /* 0x000ee8000c1e1b00 */
[----:B------:R-:W4:Y:S04]  /*21a0*/  LDG.E.64 R40, desc[UR6][R56.64+-0x20] ;  /* 0xffffe00638287981 */ /* 0x000f28000c1e1b00 */
[----:B------:R-:W4:Y:S04]  /*21b0*/  LDG.E.64 R48, desc[UR6][R56.64+0x10] ;  /* 0x0000100638307981 */ /* 0x000f28000c1e1b00 */
[----:B------:R-:W5:Y:S04]  /*21c0*/  LDG.E.64 R52, desc[UR6][R56.64] ;  /* 0x0000000638347981 */ /* 0x000f68000c1e1b00 */
[----:B------:R-:W5:Y:S04]  /*21d0*/  LDG.E.64 R54, desc[UR6][R56.64+-0x8] ;  /* 0xfffff80638367981 */ /* 0x000f68000c1e1b00 */
[----:B------:R-:W5:Y:S01]  /*21e0*/  LDG.E.64 R50, desc[UR6][R56.64+0x8] ;  /* 0x0000080638327981 */ /* 0x000f62000c1e1b00 */
[----:B------:R-:W-:Y:S01]  /*21f0*/  UMOV UR4, 0xd9d7bdbb ;  /* 0xd9d7bdbb00047882 */ /* 0x000fe20000000000 */
[----:B------:R-:W-:Y:S01]  /*2200*/  UMOV UR5, 0x3ddb7cdf ;  /* 0x3ddb7cdf00057882 */ /* 0x000fe20000000000 */
[----:B------:R-:W-:Y:S01]  /*2210*/  BSSY.RECONVERGENT B2, `(.L_x_33) ;  /* 0x0000077000027945 */ /* 0x000fe20003800200 */
[----:B--2---:R-:W-:-:S02]  /*2220*/  DADD R44, -R58, R44 ;  /* 0x000000003a2c7229 */ /* 0x004fc4000000012c */
[----:B---3--:R-:W-:-:S06]  /*2230*/  DADD R46, -R42, R46 ;  /* 0x000000002a2e7229 */ /* 0x008fcc000000012e */
[----:B------:R-:W-:Y:S02]  /*2240*/  DMUL R22, R68, R44 ;  /* 0x0000002c44167228 */ /* 0x000fe40000000000 */
[----:B----4-:R-:W-:Y:S02]  /*2250*/  DADD R48, -R40, R48 ;  /* 0x0000000028307229 */ /* 0x010fe40000000130 */
[----:B------:R-:W-:Y:S02]  /*2260*/  DMUL R20, R64, R46 ;  /* 0x0000002e40147228 */ /* 0x000fe40000000000 */
[----:B-----5:R-:W-:-:S04]  /*2270*/  DADD R52, R52, -R42 ;  /* 0x0000000034347229 */ /* 0x020fc8000000082a */
[----:B------:R-:W-:Y:S02]  /*2280*/  DFMA R80, R64, R48, -R22 ;  /* 0x000000304050722b */ /* 0x000fe40000000816 */
[----:B------:R-:W-:Y:S02]  /*2290*/  DFMA R78, R66, R44, -R20 ;  /* 0x0000002c424e722b */ /* 0x000fe40000000814 */
[----:B------:R-:W-:Y:S02]  /*22a0*/  DADD R54, R54, -R40 ;  /* 0x0000000036367229 */ /* 0x000fe40000000828 */
[----:B------:R-:W-:Y:S02]  /*22b0*/  DMUL R22, R66, R48 ;  /* 0x0000003042167228 */ /* 0x000fe40000000000 */
[----:B------:R-:W-:Y:S02]  /*22c0*/  DMUL R20, R52, R80 ;  /* 0x0000005034147228 */ /* 0x000fe40000000000 */
[----:B------:R-:W-:-:S04]  /*22d0*/  DADD R50, R50, -R58 ;  /* 0x0000000032327229 */ /* 0x000fc8000000083a */
[----:B------:R-:W-:Y:S02]  /*22e0*/  DFMA R82, R68, R46, -R22 ;  /* 0x0000002e4452722b */ /* 0x000fe40000000816 */
[----:B------:R-:W-:-:S08]  /*22f0*/  DFMA R20, R54, R78, R20 ;  /* 0x0000004e3614722b */ /* 0x000fd00000000014 */
[----:B------:R-:W-:-:S08]  /*2300*/  DFMA R26, R50, R82, R20 ;  /* 0x00000052321a722b */ /* 0x000fd00000000014 */
[----:B------:R-:W-:-:S14]  /*2310*/  DSETP.GEU.AND P0, PT, |R26|, UR4, PT ;  /* 0x000000041a007e2a */ /* 0x000fdc000bf0e200 */
[----:B------:R-:W-:Y:S05]  /*2320*/  @!P0 BRA `(.L_x_34) ;  /* 0x0000000400948947 */ /* 0x000fea0003800000 */
[----:B------:R-:W0:Y:S01]  /*2330*/  MUFU.RCP64H R21, R27 ;  /* 0x0000001b00157308 */ /* 0x000e220000001800 */
[----:B------:R-:W-:Y:S01]  /*2340*/  IMAD.MOV.U32 R20, RZ, RZ, 0x1 ;  /* 0x00000001ff147424 */ /* 0x000fe200078e00ff */
[----:B------:R-:W-:Y:S01]  /*2350*/  DADD R22, -R42, UR8 ;  /* 0x000000082a167e29 */ /* 0x000fe20008000100 */
[----:B------:R-:W-:Y:S04]  /*2360*/  BSSY.RECONVERGENT B3, `(.L_x_35) ;  /* 0x0000018000037945 */ /* 0x000fe80003800200 */
[----:B0-----:R-:W-:-:S08]  /*2370*/  DFMA R24, -R26, R20, 1 ;  /* 0x3ff000001a18742b */ /* 0x001fd00000000114 */
[----:B------:R-:W-:Y:S02]  /*2380*/  DFMA R42, R24, R24, R24 ;  /* 0x00000018182a722b */ /* 0x000fe40000000018 */
[----:B------:R-:W-:Y:S02]  /*2390*/  DADD R24, -R40, UR12 ;  /* 0x0000000c28187e29 */ /* 0x000fe40008000100 */
[----:B------:R-:W-:-:S04]  /*23a0*/  DMUL R40, R80, R22 ;  /* 0x0000001650287228 */ /* 0x000fc80000000000 */
[----:B------:R-:W-:Y:S02]  /*23b0*/  DFMA R42, R20, R42, R20 ;  /* 0x0000002a142a722b */ /* 0x000fe40000000014 */
[----:B------:R-:W-:Y:S02]  /*23c0*/  DADD R20, -R58, UR10 ;  /* 0x0000000a3a147e29 */ /* 0x000fe40008000100 */
[----:B------:R-:W-:-:S04]  /*23d0*/  DFMA R40, R78, R24, R40 ;  /* 0x000000184e28722b */ /* 0x000fc80000000028 */
[----:B------:R-:W-:-:S04]  /*23e0*/  DFMA R58, -R26, R42, 1 ;  /* 0x3ff000001a3a742b */ /* 0x000fc8000000012a */
[----:B------:R-:W-:-:S04]  /*23f0*/  DFMA R124, R82, R20, R40 ;  /* 0x00000014527c722b */ /* 0x000fc80000000028 */
[----:B------:R-:W-:-:S06]  /*2400*/  DFMA R58, R42, R58, R42 ;  /* 0x0000003a2a3a722b */ /* 0x000fcc000000002a */
[----:B------:R-:W-:Y:S02]  /*2410*/  FSETP.GEU.AND P1, PT, |R125|, 6.5827683646048100446e-37, PT ;  /* 0x036000007d00780b */ /* 0x000fe40003f2e200 */
[----:B------:R-:W-:-:S08]  /*2420*/  DMUL R40, R124, R58 ;  /* 0x0000003a7c287228 */ /* 0x000fd00000000000 */
[----:B------:R-:W-:-:S08]  /*2430*/  DFMA R42, -R26, R40, R124 ;  /* 0x000000281a2a722b */ /* 0x000fd0000000017c */
        /* <DEDUP_REMOVED lines=10> */
.L_x_36:
[----:B------:R-:W-:Y:S05]  /*24e0*/  BSYNC.RECONVERGENT B3 ;  /* 0x0000000000037941 */ /* 0x000fea0003800200 */
.L_x_35:
[----:B------:R-:W-:-:S06]  /*24f0*/  DSETP.GT.AND P0, PT, R58, 1, PT ;  /* 0x3ff000003a00742a */ /* 0x000fcc0003f04000 */
[----:B------:R-:W-:-:S14]  /*2500*/  DSETP.LT.OR P0, PT, R58, RZ, P0 ;  /* 0x000000ff3a00722a */ /* 0x000fdc0000701400 */
[----:B------:R-:W-:Y:S05]  /*2510*/  @P0 BRA `(.L_x_34) ;  /* 0x0000000400180947 */ /* 0x000fea0003800000 */
[----:B------:R-:W0:Y:S01]  /*2520*/  MUFU.RCP64H R79, R27 ;  /* 0x0000001b004f7308 */ /* 0x000e220000001800 */
[----:B------:R-:W-:Y:S01]  /*2530*/  IMAD.MOV.U32 R78, RZ, RZ, 0x1 ;  /* 0x00000001ff4e7424 */ /* 0x000fe200078e00ff */
[----:B------:R-:W-:Y:S01]  /*2540*/  DMUL R42, R50, R24 ;  /* 0x00000018322a7228 */ /* 0x000fe20000000000 */
[----:B------:R-:W-:Y:S01]  /*2550*/  BSSY.RECONVERGENT B3, `(.L_x_37) ;  /* 0x0000019000037945 */ /* 0x000fe20003800200 */
[----:B------:R-:W-:-:S06]  /*2560*/  DMUL R40, R52, R20 ;  /* 0x0000001434287228 */ /* 0x000fcc0000000000 */
[C---:B------:R-:W-:Y:S02]  /*2570*/  DFMA R20, R54.reuse, R20, -R42 ;  /* 0x000000143614722b */ /* 0x040fe4000000082a */
[-C--:B------:R-:W-:Y:S02]  /*2580*/  DMUL R54, R54, R22.reuse ;  /* 0x0000001636367228 */ /* 0x080fe40000000000 */
[----:B------:R-:W-:Y:S02]  /*2590*/  DFMA R22, R50, R22, -R40 ;  /* 0x000000163216722b */ /* 0x000fe40000000828 */
[----:B0-----:R-:W-:Y:S02]  /*25a0*/  DFMA R80, -R26, R78, 1 ;  /* 0x3ff000001a50742b */ /* 0x001fe4000000014e */
[----:B------:R-:W-:Y:S02]  /*25b0*/  DMUL R40, R66, R20 ;  /* 0x0000001442287228 */ /* 0x000fe40000000000 */
[----:B------:R-:W-:-:S04]  /*25c0*/  DFMA R24, R52, R24, -R54 ;  /* 0x000000183418722b */ /* 0x000fc80000000836 */
[----:B------:R-:W-:Y:S02]  /*25d0*/  DFMA R80, R80, R80, R80 ;  /* 0x000000505050722b */ /* 0x000fe40000000050 */
[----:B------:R-:W-:-:S06]  /*25e0*/  DFMA R40, R68, R22, R40 ;  /* 0x000000164428722b */ /* 0x000fcc0000000028 */
[----:B------:R-:W-:Y:S02]  /*25f0*/  DFMA R80, R78, R80, R78 ;  /* 0x000000504e50722b */ /* 0x000fe4000000004e */
[----:B------:R-:W-:-:S06]  /*2600*/  DFMA R124, R64, R24, R40 ;  /* 0x00000018407c722b */ /* 0x000fcc0000000028 */
[----:B------:R-:W-:-:S04]  /*2610*/  DFMA R42, -R26, R80, 1 ;  /* 0x3ff000001a2a742b */ /* 0x000fc80000000150 */
[----:B------:R-:W-:-:S04]  /*2620*/  FSETP.GEU.AND P1, PT, |R125|, 6.5827683646048100446e-37, PT ;  /* 0x036000007d00780b */ /* 0x000fc80003f2e200 */
[----:B------:R-:W-:-:S08]  /*2630*/  DFMA R80, R80, R42, R80 ;  /* 0x0000002a5050722b */ /* 0x000fd00000000050 */
        /* <DEDUP_REMOVED lines=10> */
.L_x_38:
[----:B------:R-:W-:Y:S05]  /*26e0*/  BSYNC.RECONVERGENT B3 ;  /* 0x0000000000037941 */ /* 0x000fea0003800200 */
.L_x_37:
[----:B------:R-:W-:-:S08]  /*26f0*/  DADD R58, R42, R58 ;  /* 0x000000002a3a7229 */ /* 0x000fd0000000003a */
[----:B------:R-:W-:-:S06]  /*2700*/  DSETP.GT.AND P0, PT, R58, 1, PT ;  /* 0x3ff000003a00742a */ /* 0x000fcc0003f04000 */
[----:B------:R-:W-:-:S14]  /*2710*/  DSETP.LT.OR P0, PT, R42, RZ, P0 ;  /* 0x000000ff2a00722a */ /* 0x000fdc0000701400 */
[----:B------:R-:W-:Y:S05]  /*2720*/  @P0 BRA `(.L_x_34) ;  /* 0x0000000000940947 */ /* 0x000fea0003800000 */
[----:B------:R-:W0:Y:S01]  /*2730*/  MUFU.RCP64H R41, R27 ;  /* 0x0000001b00297308 */ /* 0x000e220000001800 */
[----:B------:R-:W-:Y:S01]  /*2740*/  IMAD.MOV.U32 R40, RZ, RZ, 0x1 ;  /* 0x00000001ff287424 */ /* 0x000fe200078e00ff */
[----:B------:R-:W-:Y:S01]  /*2750*/  DMUL R20, R46, R20 ;  /* 0x000000142e147228 */ /* 0x000fe20000000000 */
[----:B------:R-:W-:Y:S07]  /*2760*/  BSSY.RECONVERGENT B3, `(.L_x_39) ;  /* 0x0000013000037945 */ /* 0x000fee0003800200 */
[----:B------:R-:W-:-:S02]  /*2770*/  DFMA R20, R48, R22, R20 ;  /* 0x000000163014722b */ /* 0x000fc40000000014 */
[----:B0-----:R-:W-:-:S06]  /*2780*/  DFMA R42, -R26, R40, 1 ;  /* 0x3ff000001a2a742b */ /* 0x001fcc0000000128 */
[----:B------:R-:W-:Y:S02]  /*2790*/  DFMA R124, R44, R24, R20 ;  /* 0x000000182c7c722b */ /* 0x000fe40000000014 */
[----:B------:R-:W-:-:S08]  /*27a0*/  DFMA R42, R42, R42, R42 ;  /* 0x0000002a2a2a722b */ /* 0x000fd0000000002a */
[----:B------:R-:W-:Y:S01]  /*27b0*/  FSETP.GEU.AND P1, PT, |R125|, 6.5827683646048100446e-37, PT ;  /* 0x036000007d00780b */ /* 0x000fe20003f2e200 */
[----:B------:R-:W-:-:S08]  /*27c0*/  DFMA R42, R40, R42, R40 ;  /* 0x0000002a282a722b */ /* 0x000fd00000000028 */
[----:B------:R-:W-:-:S08]  /*27d0*/  DFMA R22, -R26, R42, 1 ;  /* 0x3ff000001a16742b */ /* 0x000fd0000000012a */
        /* <DEDUP_REMOVED lines=11> */
.L_x_40:
[----:B------:R-:W-:Y:S05]  /*2890*/  BSYNC.RECONVERGENT B3 ;  /* 0x0000000000037941 */ /* 0x000fea0003800200 */
.L_x_39:
[----:B------:R-:W-:Y:S01]  /*28a0*/  UMOV UR4, 0x20000000 ;  /* 0x2000000000047882 */ /* 0x000fe20000000000 */
[----:B------:R-:W-:Y:S02]  /*28b0*/  UMOV UR5, 0x4202a05f ;  /* 0x4202a05f00057882 */ /* 0x000fe40000000000 */
[----:B------:R-:W-:-:S06]  /*28c0*/  DSETP.GT.AND P0, PT, R42, UR4, PT ;  /* 0x000000042a007e2a */ /* 0x000fcc000bf04000 */
[----:B------:R-:W-:-:S14]  /*28d0*/  DSETP.LT.OR P0, PT, R42, 1, P0 ;  /* 0x3ff000002a00742a */ /* 0x000fdc0000701400 */
[----:B------:R-:W-:-:S13]  /*28e0*/  @!P0 LOP3.LUT P1, RZ, R28, 0xff, RZ, 0xc0, !PT ;  /* 0x000000ff1cff8812 */ /* 0x000fda000782c0ff */
[----:B------:R-:W-:-:S06]  /*28f0*/  @!P0 DSETP.LT.OR P1, PT, R42, R62, !P1 ;  /* 0x0000003e2a00822a */ /* 0x000fcc0004f21400 */
[----:B------:R-:W-:Y:S02]  /*2900*/  @!P0 FSEL R20, R42, R62, P1 ;  /* 0x0000003e2a148208 */ /* 0x000fe40000800000 */
[----:B------:R-:W-:Y:S02]  /*2910*/  @!P0 FSEL R43, R43, R63, P1 ;  /* 0x0000003f2b2b8208 */ /* 0x000fe40000800000 */
[----:B------:R-:W-:Y:S01]  /*2920*/  @!P0 SEL R21, R28, 0x1, !P1 ;  /* 0x000000011c158807 */ /* 0x000fe20004800000 */
[----:B------:R-:W-:Y:S01]  /*2930*/  @!P0 IMAD.MOV.U32 R62, RZ, RZ, R20 ;  /* 0x000000ffff3e8224 */ /* 0x000fe200078e0014 */
[----:B------:R-:W-:Y:S01]  /*2940*/  @!P0 SEL R30, R61, R30, P1 ;  /* 0x0000001e3d1e8207 */ /* 0x000fe20000800000 */
[----:B------:R-:W-:Y:S01]  /*2950*/  @!P0 IMAD.MOV.U32 R63, RZ, RZ, R43 ;  /* 0x000000ffff3f8224 */ /* 0x000fe200078e002b */
[----:B------:R-:W-:Y:S02]  /*2960*/  @!P0 PRMT R28, R21, 0x7610, R28 ;  /* 0x00007610151c8816 */ /* 0x000fe4000000001c */
[----:B------:R-:W-:-:S07]  /*2970*/  @!P0 SEL R29, R0, R29, P1 ;  /* 0x0000001d001d8207 */ /* 0x000fce0000800000 */
.L_x_34:
[----:B------:R-:W-:Y:S05]  /*2980*/  BSYNC.RECONVERGENT B2 ;  /* 0x0000000000027941 */ /* 0x000fea0003800200 */
.L_x_33:
[----:B------:R-:W-:-:S04]  /*2990*/  IADD3 R61, P0, PT, R61, 0x1, RZ ;  /* 0x000000013d3d7810 */ /* 0x000fc80007f1e0ff */
[----:B------:R-:W-:Y:S02]  /*29a0*/  IADD3 R20, P1, PT, R61, -UR14, RZ ;  /* 0x8000000e3d147c10 */ /* 0x000fe4000ff3e0ff */
[----:B------:R-:W-:Y:S02]  /*29b0*/  IADD3.X R0, PT, PT, RZ, R0, RZ, P0, !PT ;  /* 0x00000000ff007210 */ /* 0x000fe400007fe4ff */
[----:B------:R-:W-:Y:S02]  /*29c0*/  ISETP.NE.U32.AND P0, PT, R20, RZ, PT ;  /* 0x000000ff1400720c */ /* 0x000fe40003f05070 */
[----:B------:R-:W-:Y:S02]  /*29d0*/  IADD3.X R20, PT, PT, R0, ~UR15, RZ, P1, !PT ;  /* 0x8000000f00147c10 */ /* 0x000fe40008ffe4ff */
[----:B------:R-:W-:Y:S02]  /*29e0*/  IADD3 R56, P1, PT, R56, 0x70, RZ ;  /* 0x0000007038387810 */ /* 0x000fe40007f3e0ff */
[----:B------:R-:W-:-:S03]  /*29f0*/  ISETP.NE.AND.EX P0, PT, R20, RZ, PT, P0 ;  /* 0x000000ff1400720c */ /* 0x000fc60003f05300 */
[----:B------:R-:W-:-:S10]  /*2a00*/  IMAD.X R57, RZ, RZ, R57, P1 ;  /* 0x000000ffff397224 */ /* 0x000fd400008e0639 */
[----:B------:R-:W-:Y:S05]  /*2a10*/  @P0 BRA `(.L_x_41) ;  /* 0xfffffff400d00947 */ /* 0x000fea000383ffff */
[----:B------:R-:W-:-:S13]  /*2a20*/  LOP3.LUT P0, RZ, R28, 0xff, RZ, 0xc0, !PT ;  /* 0x000000ff1cff7812 */ /* 0x000fda000780c0ff */
.L_x_32:
[----:B------:R-:W0:Y:S01]  /*2a30*/  LDCU.64 UR4, c[0x0][0x3b8] ;  /* 0x00007700ff0477ac */ /* 0x000e220008000a00 */
[----:B------:R-:W-:Y:S01]  /*2a40*/  BSSY.RECONVERGENT B2, `(.L_x_42) ;  /* 0x000035e000027945 */ /* 0x000fe20003800200 */
[----:B------:R-:W-:Y:S02]  /*2a50*/  CS2R R54, SRZ ;  /* 0x0000000000367805 */ /* 0x000fe4000001ff00 */
[----:B------:R-:W-:Y:S02]  /*2a60*/  CS2R R56, SRZ ;  /* 0x0000000000387805 */ /* 0x000fe4000001ff00 */
[----:B------:R-:W-:Y:S02]  /*2a70*/  CS2R R58, SRZ ;  /* 0x00000000003a7805 */ /* 0x000fe4000001ff00 */
[----:B0-----:R-:W-:-:S04]  /*2a80*/  ISETP.EQ.U32.AND P1, PT, RZ, UR4, PT ;  /* 0x00000004ff007c0c */ /* 0x001fc8000bf22070 */
[----:B------:R-:W-:-:S13]  /*2a90*/  ISETP.EQ.OR.EX P0, PT, RZ, UR5, !P0, P1 ;  /* 0x00000005ff007c0c */ /* 0x000fda000c702710 */
[----:B------:R-:W-:Y:S05]  /*2aa0*/  @P0 BRA `(.L_x_43) ;  /* 0x00000034005c0947 */ /* 0x000fea0003800000 */
[----:B------:R-:W-:Y:S01]  /*2ab0*/  DMUL R20, R66, R66 ;  /* 0x0000004242147228 */ /* 0x000fe20000000000 */
[----:B------:R-:W-:Y:S01]  /*2ac0*/  IMAD.MOV.U32 R24, RZ, RZ, 0x0 ;  /* 0x00000000ff187424 */ /* 0x000fe200078e00ff */
[----:B------:R-:W-:Y:S01]  /*2ad0*/  BSSY.RECONVERGENT B3, `(.L_x_44) ;  /* 0x0000019000037945 */ /* 0x000fe20003800200 */
[----:B------:R-:W-:-:S05]  /*2ae0*/  IMAD.MOV.U32 R25, RZ, RZ, 0x3fd80000 ;  /* 0x3fd80000ff197424 */ /* 0x000fca00078e00ff */
        /* <DEDUP_REMOVED lines=11> */
[----:B------:R-:W-:Y:S02]  /*2ba0*/  VIADD R23, R25, 0xfff00000 ;  /* 0xfff0000019177836 */ /* 0x000fe40000000000 */
[----:B------:R-:W-:-:S04]  /*2bb0*/  IMAD.MOV.U32 R22, RZ, RZ, R24 ;  /* 0x000000ffff167224 */ /* 0x000fc800078e0018 */
[----:B------:R-:W-:-:S08]  /*2bc0*/  DFMA R40, R78, -R78, R42 ;  /* 0x8000004e4e28722b */ /* 0x000fd0000000002a */
[----:B------:R-:W-:Y:S01]  /*2bd0*/  DFMA R60, R40, R22, R78 ;  /* 0x00000016283c722b */ /* 0x000fe2000000004e */
[----:B------:R-:W-:Y:S10]  /*2be0*/  @!P0 BRA `(.L_x_45) ;  /* 0x00000000001c8947 */ /* 0x000ff40003800000 */
[----:B------:R-:W-:Y:S01]  /*2bf0*/  IMAD.MOV.U32 R36, RZ, RZ, R24 ;  /* 0x000000ffff247224 */ /* 0x000fe200078e0018 */
[----:B------:R-:W-:Y:S01]  /*2c00*/  MOV R83, R23 ;  /* 0x0000001700537202 */ /* 0x000fe20000000f00 */
[----:B------:R-:W-:Y:S01]  /*2c10*/  IMAD.MOV.U32 R39, RZ, RZ, R20 ;  /* 0x000000ffff277224 */ /* 0x000fe200078e0014 */
[----:B------:R-:W-:-:S07]  /*2c20*/  MOV R80, 0x2c40 ;  /* 0x00002c4000507802 */ /* 0x000fce0000000f00 */
[----:B------:R-:W-:Y:S05]  /*2c30*/  CALL.REL.NOINC `($__internal_2_$__cuda_sm20_dsqrt_rn_f64_mediumpath_v1) ;  /* 0x00000040000c7944 */ /* 0x000fea0003c00000 */
[----:B------:R-:W-:Y:S02]  /*2c40*/  IMAD.MOV.U32 R60, RZ, RZ, R40 ;  /* 0x000000ffff3c7224 */ /* 0x000fe400078e0028 */
[----:B------:R-:W-:-:S07]  /*2c50*/  IMAD.MOV.U32 R61, RZ, RZ, R41 ;  /* 0x000000ffff3d7224 */ /* 0x000fce00078e0029 */
.L_x_45:
[----:B------:R-:W-:Y:S05]  /*2c60*/  BSYNC.RECONVERGENT B3 ;  /* 0x0000000000037941 */ /* 0x000fea0003800200 */
.L_x_44:
[----:B------:R-:W0:Y:S01]  /*2c70*/  LDCU.64 UR4, c[0x0][0x3c8] ;  /* 0x00007900ff0477ac */ /* 0x000e220008000a00 */
[----:B------:R-:W-:Y:S01]  /*2c80*/  BSSY.RECONVERGENT B3, `(.L_x_46) ;  /* 0x0000336000037945 */ /* 0x000fe20003800200 */
[----:B------:R-:W-:Y:S01]  /*2c90*/  IMAD.MOV.U32 R28, RZ, RZ, RZ ;  /* 0x000000ffff1c7224 */ /* 0x000fe200078e00ff */
[----:B------:R-:W-:Y:S01]  /*2ca0*/  CS2R R58, SRZ ;  /* 0x00000000003a7805 */ /* 0x000fe2000001ff00 */
[----:B------:R-:W1:Y:S01]  /*2cb0*/  LDCU.64 UR16, c[0x0][0x3d0] ;  /* 0x00007a00ff1077ac */ /* 0x000e620008000a00 */
[----:B------:R-:W-:Y:S01]  /*2cc0*/  IMAD.MOV.U32 R0, RZ, RZ, RZ ;  /* 0x000000ffff007224 */ /* 0x000fe200078e00ff */
[----:B------:R-:W-:Y:S01]  /*2cd0*/  CS2R R56, SRZ ;  /* 0x0000000000387805 */ /* 0x000fe2000001ff00 */
[----:B------:R-:W-:Y:S01]  /*2ce0*/  IMAD.MOV.U32 R21, RZ, RZ, R30 ;  /* 0x000000ffff157224 */ /* 0x000fe200078e001e */
[----:B------:R-:W2:Y:S01]  /*2cf0*/  LDCU.64 UR18, c[0x0][0x3d8] ;  /* 0x00007b00ff1277ac */ /* 0x000ea20008000a00 */
[----:B------:R-:W-:Y:S01]  /*2d00*/  IMAD.MOV.U32 R20, RZ, RZ, R29 ;  /* 0x000000ffff147224 */ /* 0x000fe200078e001d */
[----:B------:R-:W-:Y:S01]  /*2d10*/  CS2R R54, SRZ ;  /* 0x0000000000367805 */ /* 0x000fe2000001ff00 */
[----:B------:R-:W-:Y:S01]  /*2d20*/  IMAD.MOV.U32 R122, RZ, RZ, 0x0 ;  /* 0x00000000ff7a7424 */ /* 0x000fe200078e00ff */
[----:B------:R-:W-:Y:S01]  /*2d30*/  MOV R46, R62 ;  /* 0x0000003e002e7202 */ /* 0x000fe20000000f00 */
[----:B------:R-:W-:-:S02]  /*2d40*/  IMAD.MOV.U32 R123, RZ, RZ, 0x3ff00000 ;  /* 0x3ff00000ff7b7424 */ /* 0x000fc400078e00ff */
[----:B------:R-:W-:Y:S02]  /*2d50*/  IMAD.MOV.U32 R47, RZ, RZ, R63 ;  /* 0x000000ffff2f7224 */ /* 0x000fe400078e003f */
[----:B0-----:R-:W-:Y:S02]  /*2d60*/  IMAD.U32 R52, RZ, RZ, UR4 ;  /* 0x00000004ff347e24 */ /* 0x001fe4000f8e00ff */
[----:B------:R-:W-:Y:S02]  /*2d70*/  IMAD.U32 R53, RZ, RZ, UR5 ;  /* 0x00000005ff357e24 */ /* 0x000fe4000f8e00ff */
[----:B-1----:R-:W-:Y:S02]  /*2d80*/  IMAD.U32 R50, RZ, RZ, UR16 ;  /* 0x00000010ff327e24 */ /* 0x002fe4000f8e00ff */
[----:B------:R-:W-:Y:S02]  /*2d90*/  IMAD.U32 R51, RZ, RZ, UR17 ;  /* 0x00000011ff337e24 */ /* 0x000fe4000f8e00ff */
[----:B--2---:R-:W-:-:S02]  /*2da0*/  IMAD.U32 R48, RZ, RZ, UR18 ;  /* 0x00000012ff307e24 */ /* 0x004fc4000f8e00ff */
[----:B------:R-:W-:-:S07]  /*2db0*/  IMAD.U32 R49, RZ, RZ, UR19 ;  /* 0x00000013ff317e24 */ /* 0x000fce000f8e00ff */
.L_x_103:
[----:B------:R-:W0:Y:S01]  /*2dc0*/  LDC.64 R120, c[0x0][0x398] ;  /* 0x0000e600ff787b82 */ /* 0x000e220000000a00 */
[----:B------:R-:W-:Y:S01]  /*2dd0*/  IMAD R23, R20, 0x70, RZ ;  /* 0x0000007014177824 */ /* 0x000fe200078e02ff */
[----:B------:R-:W1:Y:S01]  /*2de0*/  LDCU.64 UR4, c[0x0][0x3b0] ;  /* 0x00007600ff0477ac */ /* 0x000e620008000a00 */
[----:B0-----:R-:W-:-:S04]  /*2df0*/  IMAD.WIDE.U32 R120, R21, 0x70, R120 ;  /* 0x0000007015787825 */ /* 0x001fc800078e0078 */
[----:B------:R-:W-:-:S05]  /*2e00*/  IMAD.IADD R121, R121, 0x1, R23 ;  /* 0x0000000179797824 */ /* 0x000fca00078e0217 */
[----:B------:R-:W2:Y:S04]  /*2e10*/  LDG.E.64 R20, desc[UR6][R120.64+0x18] ;  /* 0x0000180678147981 */ /* 0x000ea8000c1e1b00 */
[----:B------:R-:W2:Y:S04]  /*2e20*/  LDG.E.64 R26, desc[UR6][R120.64] ;  /* 0x00000006781a7981 */ /* 0x000ea8000c1e1b00 */
[----:B------:R-:W3:Y:S04]  /*2e30*/  LDG.E.64 R44, desc[UR6][R120.64+0x10] ;  /* 0x00001006782c7981 */ /* 0x000ee8000c1e1b00 */
[----:B------:R-:W3:Y:S04]  /*2e40*/  LDG.E.64 R82, desc[UR6][R120.64+0x40] ;  /* 0x0000400678527981 */ /* 0x000ee8000c1e1b00 */
[----:B------:R-:W4:Y:S04]  /*2e50*/  LDG.E.64 R42, desc[UR6][R120.64+0x8] ;  /* 0x00000806782a7981 */ /* 0x000f28000c1e1b00 */
[----:B------:R-:W5:Y:S04]  /*2e60*/  LDG.E.64 R24, desc[UR6][R120.64+0x28] ;  /* 0x0000280678187981 */ /* 0x000f68000c1e1b00 */
[----:B------:R-:W4:Y:S04]  /*2e70*/  LDG.E.64 R80, desc[UR6][R120.64+0x38] ;  /* 0x0000380678507981 */ /* 0x000f28000c1e1b00 */
[----:B------:R-:W4:Y:S04]  /*2e80*/  LDG.E.64 R78, desc[UR6][R120.64+0x30] ;  /* 0x00003006784e7981 */ /* 0x000f28000c1e1b00 */
[----:B------:R-:W4:Y:S01]  /*2e90*/  LDG.E.64 R22, desc[UR6][R120.64+0x20] ;  /* 0x0000200678167981 */ /* 0x000f22000c1e1b00 */
[----:B-1----:R-:W-:Y:S01]  /*2ea0*/  ISETP.NE.U32.AND P0, PT, RZ, UR4, PT ;  /* 0x00000004ff007c0c */ /* 0x002fe2000bf05070 */
[----:B------:R-:W-:Y:S03]  /*2eb0*/  BSSY.RECONVERGENT B4, `(.L_x_47) ;  /* 0x000002a000047945 */ /* 0x000fe60003800200 */
[----:B------:R-:W-:Y:S01]  /*2ec0*/  ISETP.NE.AND.EX P0, PT, RZ, UR5, PT, P0 ;  /* 0x00000005ff007c0c */ /* 0x000fe2000bf05300 */
[----:B--2---:R-:W-:-:S02]  /*2ed0*/  DADD R40, R20, -R26 ;  /* 0x0000000014287229 */ /* 0x004fc4000000081a */
[----:B---3--:R-:W-:Y:S02]  /*2ee0*/  DADD R82, -R44, R82 ;  /* 0x000000002c527229 */ /* 0x008fe40000000152 */
[----:B-----5:R-:W-:-:S06]  /*2ef0*/  DADD R24, R24, -R44 ;  /* 0x0000000018187229 */ /* 0x020fcc000000082c */
[----:B------:R-:W-:Y:S02]  /*2f00*/  DMUL R20, R40, R82 ;  /* 0x0000005228147228 */ /* 0x000fe40000000000 */
[----:B----4-:R-:W-:Y:S02]  /*2f10*/  DADD R80, -R42, R80 ;  /* 0x000000002a507229 */ /* 0x010fe40000000150 */
[----:B------:R-:W-:Y:S02]  /*2f20*/  DADD R78, -R26, R78 ;  /* 0x000000001a4e7229 */ /* 0x000fe4000000014e */
[----:B------:R-:W-:-:S04]  /*2f30*/  DADD R22, R22, -R42 ;  /* 0x0000000016167229 */ /* 0x000fc8000000082a */
[C---:B------:R-:W-:Y:S02]  /*2f40*/  DMUL R124, R24.reuse, R80 ;  /* 0x00000050187c7228 */ /* 0x040fe40000000000 */
[-C--:B------:R-:W-:Y:S02]  /*2f50*/  DFMA R20, R24, R78.reuse, -R20 ;  /* 0x0000004e1814722b */ /* 0x080fe40000000814 */
[----:B------:R-:W-:-:S04]  /*2f60*/  DMUL R26, R22, R78 ;  /* 0x0000004e161a7228 */ /* 0x000fc80000000000 */
[----:B------:R-:W-:Y:S02]  /*2f70*/  DFMA R124, R22, R82, -R124 ;  /* 0x00000052167c722b */ /* 0x000fe4000000087c */
[----:B------:R-:W-:Y:S02]  /*2f80*/  DMUL R22, R20, R20 ;  /* 0x0000001414167228 */ /* 0x000fe40000000000 */
[----:B------:R-:W-:-:S06]  /*2f90*/  DFMA R26, R40, R80, -R26 ;  /* 0x00000050281a722b */ /* 0x000fcc000000081a */
[----:B------:R-:W-:-:S08]  /*2fa0*/  DFMA R22, R124, R124, R22 ;  /* 0x0000007c7c16722b */ /* 0x000fd00000000016 */
[----:B------:R-:W-:-:S06]  /*2fb0*/  DFMA R42, R26, R26, R22 ;  /* 0x0000001a1a2a722b */ /* 0x000fcc0000000016 */
[----:B------:R-:W0:Y:S04]  /*2fc0*/  MUFU.RSQ64H R23, R43 ;  /* 0x0000002b00177308 */ /* 0x000e280000001c00 */
[----:B------:R-:W-:Y:S01]  /*2fd0*/  IADD3 R22, PT, PT, R43, -0x3500000, RZ ;  /* 0xfcb000002b167810 */ /* 0x000fe20007ffe0ff */
[----:B------:R-:W-:Y:S02]  /*2fe0*/  IMAD.MOV.U32 R40, RZ, RZ, 0x0 ;  /* 0x00000000ff287424 */ /* 0x000fe400078e00ff */
[----:B------:R-:W-:-:S03]  /*2ff0*/  IMAD.MOV.U32 R41, RZ, RZ, 0x3fd80000 ;  /* 0x3fd80000ff297424 */ /* 0x000fc600078e00ff */
[----:B0-----:R-:W-:-:S08]  /*3000*/  DMUL R24, R22, R22 ;  /* 0x0000001616187228 */ /* 0x001fd00000000000 */
[----:B------:R-:W-:-:S08]  /*3010*/  DFMA R24, R42, -R24, 1 ;  /* 0x3ff000002a18742b */ /* 0x000fd00000000818 */
[----:B------:R-:W-:Y:S02]  /*3020*/  DFMA R40, R24, R40, 0.5 ;  /* 0x3fe000001828742b */ /* 0x000fe40000000028 */
[----:B------:R-:W-:-:S08]  /*3030*/  DMUL R24, R22, R24 ;  /* 0x0000001816187228 */ /* 0x000fd00000000000 */
[----:B------:R-:W-:Y:S01]  /*3040*/  DFMA R40, R40, R24, R22 ;  /* 0x000000182828722b */ /* 0x000fe20000000016 */
[----:B------:R-:W-:-:S07]  /*3050*/  ISETP.GE.U32.AND P1, PT, R22, 0x7ca00000, PT ;  /* 0x7ca000001600780c */ /* 0x000fce0003f26070 */
        /* <DEDUP_REMOVED lines=9> */
[----:B------:R-:W-:Y:S01]  /*30f0*/  MOV R80, 0x3130 ;  /* 0x0000313000507802 */ /* 0x000fe20000000f00 */
[----:B------:R-:W-:Y:S02]  /*3100*/  IMAD.MOV.U32 R41, RZ, RZ, R81 ;  /* 0x000000ffff297224 */ /* 0x000fe400078e0051 */
[----:B------:R-:W-:-:S07]  /*3110*/  IMAD.MOV.U32 R39, RZ, RZ, R22 ;  /* 0x000000ffff277224 */ /* 0x000fce00078e0016 */
[----:B------:R-:W-:Y:S05]  /*3120*/  CALL.REL.NOINC `($__internal_2_$__cuda_sm20_dsqrt_rn_f64_mediumpath_v1) ;  /* 0x0000003800d07944 */ /* 0x000fea0003c00000 */
[----:B------:R-:W-:Y:S02]  /*3130*/  IMAD.MOV.U32 R44, RZ, RZ, R40 ;  /* 0x000000ffff2c7224 */ /* 0x000fe400078e0028 */
[----:B------:R-:W-:-:S07]  /*3140*/  IMAD.MOV.U32 R45, RZ, RZ, R41 ;  /* 0x000000ffff2d7224 */ /* 0x000fce00078e0029 */
.L_x_48:
[----:B------:R-:W-:Y:S05]  /*3150*/  BSYNC.RECONVERGENT B4 ;  /* 0x0000000000047941 */ /* 0x000fea0003800200 */
.L_x_47:
        /* <DEDUP_REMOVED lines=21> */
.L_x_50:
[----:B------:R-:W-:Y:S05]  /*32b0*/  BSYNC.RECONVERGENT B4 ;  /* 0x0000000000047941 */ /* 0x000fea0003800200 */
.L_x_49:
        /* <DEDUP_REMOVED lines=23> */
.L_x_52:
[----:B------:R-:W-:Y:S05]  /*3430*/  BSYNC.RECONVERGENT B4 ;  /* 0x0000000000047941 */ /* 0x000fea0003800200 */
.L_x_51:
        /* <DEDUP_REMOVED lines=23> */
.L_x_54:
[----:B------:R-:W-:Y:S05]  /*35b0*/  BSYNC.RECONVERGENT B4 ;  /* 0x0000000000047941 */ /* 0x000fea0003800200 */
.L_x_53:
[-C--:B------:R-:W-:Y:S01]  /*35c0*/  DFMA R52, R68, R46.reuse, R52 ;  /* 0x0000002e4434722b */ /* 0x080fe20000000034 */
[----:B------:R-:W-:Y:S01]  /*35d0*/  CS2R R118, SRZ ;  /* 0x0000000000767805 */ /* 0x000fe2000001ff00 */
[-C--:B------:R-:W-:Y:S01]  /*35e0*/  DFMA R50, R66, R46.reuse, R50 ;  /* 0x0000002e4232722b */ /* 0x080fe20000000032 */
[----:B------:R-:W-:Y:S01]  /*35f0*/  CS2R R116, SRZ ;  /* 0x0000000000747805 */ /* 0x000fe2000001ff00 */
[----:B------:R-:W-:Y:S01]  /*3600*/  DFMA R48, R64, R46, R48 ;  /* 0x0000002e4030722b */ /* 0x000fe20000000030 */
[----:B------:R-:W-:Y:S01]  /*3610*/  CS2R R114, SRZ ;  /* 0x0000000000727805 */ /* 0x000fe2000001ff00 */
[----:B------:R-:W-:Y:S09]  /*3620*/  @!P0 BRA `(.L_x_55) ;  /* 0x0000001c00948947 */ /* 0x000ff20003800000 */
        /* <DEDUP_REMOVED lines=20> */
[----:B------:R-:W-:Y:S01]  /*3770*/  MOV R36, R40 ;  /* 0x0000002800247202 */ /* 0x000fe20000000f00 */
[----:B------:R-:W-:Y:S01]  /*3780*/  IMAD.MOV.U32 R40, RZ, RZ, R80 ;  /* 0x000000ffff287224 */ /* 0x000fe200078e0050 */
[----:B------:R-:W-:Y:S01]  /*3790*/  MOV R80, 0x3800 ;  /* 0x0000380000507802 */ /* 0x000fe20000000f00 */
[----:B------:R-:W-:Y:S02]  /*37a0*/  IMAD.MOV.U32 R42, RZ, RZ, R46 ;  /* 0x000000ffff2a7224 */ /* 0x000fe400078e002e */
[----:B------:R-:W-:Y:S02]  /*37b0*/  IMAD.MOV.U32 R43, RZ, RZ, R47 ;  /* 0x000000ffff2b7224 */ /* 0x000fe400078e002f */
[----:B------:R-:W-:Y:S02]  /*37c0*/  IMAD.MOV.U32 R41, RZ, RZ, R81 ;  /* 0x000000ffff297224 */ /* 0x000fe400078e0051 */
[----:B------:R-:W-:Y:S02]  /*37d0*/  IMAD.MOV.U32 R39, RZ, RZ, R26 ;  /* 0x000000ffff277224 */ /* 0x000fe400078e001a */
[----:B------:R-:W-:-:S07]  /*37e0*/  IMAD.MOV.U32 R83, RZ, RZ, R45 ;  /* 0x000000ffff537224 */ /* 0x000fce00078e002d */
[----:B------:R-:W-:Y:S05]  /*37f0*/  CALL.REL.NOINC `($__internal_2_$__cuda_sm20_dsqrt_rn_f64_mediumpath_v1) ;  /* 0x00000034001c7944 */ /* 0x000fea0003c00000 */
[----:B------:R-:W-:Y:S02]  /*3800*/  IMAD.MOV.U32 R112, RZ, RZ, R40 ;  /* 0x000000ffff707224 */ /* 0x000fe400078e0028 */
[----:B------:R-:W-:-:S07]  /*3810*/  IMAD.MOV.U32 R113, RZ, RZ, R41 ;  /* 0x000000ffff717224 */ /* 0x000fce00078e0029 */
.L_x_57:
[----:B------:R-:W-:Y:S05]  /*3820*/  BSYNC.RECONVERGENT B4 ;  /* 0x0000000000047941 */ /* 0x000fea0003800200 */
.L_x_56:
[----:B------:R-:W-:Y:S02]  /*3830*/  CS2R R44, SRZ ;  /* 0x00000000002c7805 */ /* 0x000fe4000001ff00 */
[----:B------:R-:W-:Y:S02]  /*3840*/  CS2R R114, SRZ ;  /* 0x0000000000727805 */ /* 0x000fe4000001ff00 */
[----:B------:R-:W-:Y:S02]  /*3850*/  CS2R R116, SRZ ;  /* 0x0000000000747805 */ /* 0x000fe4000001ff00 */
[----:B------:R-:W-:-:S07]  /*3860*/  CS2R R118, SRZ ;  /* 0x0000000000767805 */ /* 0x000fce000001ff00 */
.L_x_92:
[----:B------:R-:W0:Y:S02]  /*3870*/  LDCU.64 UR4, c[0x0][0x3a8] ;  /* 0x00007500ff0477ac */ /* 0x000e240008000a00 */
[----:B0-----:R-:W-:-:S04]  /*3880*/  LEA R110, P0, R44, UR4, 0x6 ;  /* 0x000000042c6e7c11 */ /* 0x001fc8000f8030ff */
[C---:B------:R-:W-:Y:S01]  /*3890*/  LEA.HI.X R111, R44.reuse, UR5, R45, 0x6, P0 ;  /* 0x000000052c6f7c11 */ /* 0x040fe200080f342d */
[----:B------:R-:W0:Y:S04]  /*38a0*/  LDCU.64 UR4, c[0x0][0x3b0] ;  /* 0x00007600ff0477ac */ /* 0x000e280008000a00 */
[----:B------:R-:W2:Y:S01]  /*38b0*/  LDG.E R26, desc[UR6][R110.64] ;  /* 0x000000066e1a7981 */ /* 0x000ea2000c1e1900 */
[----:B------:R-:W-:Y:S01]  /*38c0*/  IADD3 R44, P0, PT, R44, 0x1, RZ ;  /* 0x000000012c2c7810 */ /* 0x000fe20007f1e0ff */
[----:B------:R-:W-:Y:S03]  /*38d0*/  BSSY.RECONVERGENT B4, `(.L_x_58) ;  /* 0x00001b9000047945 */ /* 0x000fe60003800200 */
[----:B------:R-:W-:-:S02]  /*38e0*/  IADD3.X R45, PT, PT, RZ, R45, RZ, P0, !PT ;  /* 0x0000002dff2d7210 */ /* 0x000fc400007fe4ff */
[----:B0-----:R-:W-:-:S04]  /*38f0*/  ISETP.NE.U32.AND P0, PT, R44, UR4, PT ;  /* 0x000000042c007c0c */ /* 0x001fc8000bf05070 */
[----:B------:R-:W-:Y:S02]  /*3900*/  ISETP.NE.AND.EX P0, PT, R45, UR5, PT, P0 ;  /* 0x000000052d007c0c */ /* 0x000fe4000bf05300 */
[----:B--2---:R-:W-:-:S13]  /*3910*/  ISETP.NE.AND P1, PT, R26, 0x2, PT ;  /* 0x000000021a00780c */ /* 0x004fda0003f25270 */
[----:B------:R-:W-:Y:S05]  /*3920*/  @!P1 BRA `(.L_x_59) ;  /* 0x0000001400cc9947 */ /* 0x000fea0003800000 */
[----:B------:R-:W-:-:S13]  /*3930*/  ISETP.NE.AND P1, PT, R26, 0x1, PT ;  /* 0x000000011a00780c */ /* 0x000fda0003f25270 */
[----:B------:R-:W-:Y:S05]  /*3940*/  @!P1 BRA `(.L_x_60) ;  /* 0x0000000000249947 */ /* 0x000fea0003800000 */
[----:B------:R-:W-:-:S13]  /*3950*/  ISETP.NE.AND P1, PT, R26, RZ, PT ;  /* 0x000000ff1a00720c */ /* 0x000fda0003f25270 */
[----:B------:R-:W-:Y:S05]  /*3960*/  @P1 BRA `(.L_x_61) ;  /* 0x0000001800bc1947 */ /* 0x000fea0003800000 */
[----:B------:R-:W2:Y:S04]  /*3970*/  LDG.E.64 R26, desc[UR6][R110.64+0x20] ;  /* 0x000020066e1a7981 */ /* 0x000ea8000c1e1b00 */
[----:B------:R-:W3:Y:S04]  /*3980*/  LDG.E.64 R40, desc[UR6][R110.64+0x28] ;  /* 0x000028066e287981 */ /* 0x000ee8000c1e1b00 */
[----:B------:R-:W4:Y:S01]  /*3990*/  LDG.E.64 R42, desc[UR6][R110.64+0x30] ;  /* 0x000030066e2a7981 */ /* 0x000f22000c1e1b00 */
[----:B--2---:R-:W-:Y:S02]  /*39a0*/  DADD R118, R118, R26 ;  /* 0x0000000076767229 */ /* 0x004fe4000000001a */
[----:B---3--:R-:W-:-:S02]  /*39b0*/  DADD R116, R116, R40 ;  /* 0x0000000074747229 */ /* 0x008fc40000000028 */
[----:B----4-:R-:W-:Y:S01]  /*39c0*/  DADD R114, R114, R42 ;  /* 0x0000000072727229 */ /* 0x010fe2000000002a */
[----:B------:R-:W-:Y:S10]  /*39d0*/  BRA `(.L_x_61) ;  /* 0x0000001800a07947 */ /* 0x000ff40003800000 */
.L_x_60:
[----:B------:R-:W2:Y:S01]  /*39e0*/  LDG.E.64 R108, desc[UR6][R110.64+0x8] ;  /* 0x000008066e6c7981 */ /* 0x000ea2000c1e1b00 */
[----:B------:R-:W0:Y:S03]  /*39f0*/  LDCU.64 UR4, c[0x0][0x3a0] ;  /* 0x00007400ff0477ac */ /* 0x000e260008000a00 */
[----:B------:R-:W3:Y:S04]  /*3a00*/  LDG.E.64 R106, desc[UR6][R110.64+0x10] ;  /* 0x000010066e6a7981 */ /* 0x000ee8000c1e1b00 */
[----:B------:R-:W4:Y:S01]  /*3a10*/  LDG.E.64 R104, desc[UR6][R110.64+0x18] ;  /* 0x000018066e687981 */ /* 0x000f22000c1e1b00 */
[----:B------:R-:W-:Y:S02]  /*3a20*/  IMAD.MOV.U32 R102, RZ, RZ, 0x0 ;  /* 0x00000000ff667424 */ /* 0x000fe400078e00ff */
[----:B------:R-:W-:Y:S01]  /*3a30*/  IMAD.MOV.U32 R103, RZ, RZ, 0x3ff00000 ;  /* 0x3ff00000ff677424 */ /* 0x000fe200078e00ff */
[----:B0-----:R-:W-:-:S04]  /*3a40*/  UISETP.NE.U32.AND UP0, UPT, UR4, URZ, UPT ;  /* 0x000000ff0400728c */ /* 0x001fc8000bf05070 */
[----:B------:R-:W-:Y:S01]  /*3a50*/  UISETP.NE.AND.EX UP0, UPT, UR5, URZ, UPT, UP0 ;  /* 0x000000ff0500728c */ /* 0x000fe2000bf05300 */
[----:B--2---:R-:W-:Y:S02]  /*3a60*/  DADD R108, -R52, R108 ;  /* 0x00000000346c7229 */ /* 0x004fe4000000016c */
[----:B---3--:R-:W-:Y:S02]  /*3a70*/  DADD R106, -R50, R106 ;  /* 0x00000000326a7229 */ /* 0x008fe4000000016a */
[----:B----4-:R-:W-:-:S04]  /*3a80*/  DADD R104, -R48, R104 ;  /* 0x0000000030687229 */ /* 0x010fc80000000168 */
[----:B------:R-:W-:Y:S07]  /*3a90*/  BRA.U !UP0, `(.L_x_62) ;  /* 0x0000000908247547 */ /* 0x000fee000b800000 */
[----:B------:R-:W-:Y:S01]  /*3aa0*/  CS2R R46, SRZ ;  /* 0x00000000002e7805 */ /* 0x000fe2000001ff00 */
[----:B------:R-:W-:Y:S02]  /*3ab0*/  IMAD.MOV.U32 R102, RZ, RZ, 0x0 ;  /* 0x00000000ff667424 */ /* 0x000fe400078e00ff */
[----:B------:R-:W-:-:S07]  /*3ac0*/  IMAD.MOV.U32 R103, RZ, RZ, 0x3ff00000 ;  /* 0x3ff00000ff677424 */ /* 0x000fce00078e00ff */
.L_x_71:
        /* <DEDUP_REMOVED lines=14> */
[----:B------:R-:W-:Y:S01]  /*3bb0*/  IADD3 R47, P2, PT, R47, 0x1, RZ ;  /* 0x000000012f2f7810 */ /* 0x000fe20007f5e0ff */
[----:B------:R-:W-:Y:S01]  /*3bc0*/  UMOV UR4, 0xd9d7bdbb ;  /* 0xd9d7bdbb00047882 */ /* 0x000fe20000000000 */
[----:B------:R-:W-:-:S03]  /*3bd0*/  UMOV UR5, 0x3ddb7cdf ;  /* 0x3ddb7cdf00057882 */ /* 0x000fc60000000000 */
[----:B------:R-:W-:Y:S01]  /*3be0*/  IMAD.X R46, RZ, RZ, R46, P2 ;  /* 0x000000ffff2e7224 */ /* 0x000fe200010e062e */
[----:B-1----:R-:W-:Y:S01]  /*3bf0*/  ISETP.NE.U32.AND P1, PT, R47, UR16, PT ;  /* 0x000000102f007c0c */ /* 0x002fe2000bf25070 */
[----:B------:R-:W-:Y:S03]  /*3c00*/  BSSY.RECONVERGENT B5, `(.L_x_63) ;  /* 0x0000071000057945 */ /* 0x000fe60003800200 */
[----:B------:R-:W-:Y:S01]  /*3c10*/  ISETP.NE.AND.EX P1, PT, R46, UR17, PT, P1 ;  /* 0x000000112e007c0c */ /* 0x000fe2000bf25310 */
[----:B--2---:R-:W-:Y:S02]  /*3c20*/  DADD R98, -R126, R98 ;  /* 0x000000007e627229 */ /* 0x004fe40000000162 */
        /* <DEDUP_REMOVED lines=18> */
[----:B------:R-:W-:Y:S01]  /*3d50*/  DADD R84, R50, -R84 ;  /* 0x0000000032547229 */ /* 0x000fe20000000854 */
[----:B------:R-:W-:Y:S01]  /*3d60*/  BSSY.RECONVERGENT B6, `(.L_x_65) ;  /* 0x0000018000067945 */ /* 0x000fe20003800200 */
[----:B------:R-:W-:Y:S02]  /*3d70*/  DADD R82, R52, -R82 ;  /* 0x0000000034527229 */ /* 0x000fe40000000852 */
[----:B------:R-:W-:Y:S02]  /*3d80*/  DADD R126, R48, -R126 ;  /* 0x00000000307e7229 */ /* 0x000fe4000000087e */
[----:B0-----:R-:W-:-:S08]  /*3d90*/  DFMA R26, -R86, R40, 1 ;  /* 0x3ff00000561a742b */ /* 0x001fd00000000128 */
[----:B------:R-:W-:Y:S02]  /*3da0*/  DFMA R42, R26, R26, R26 ;  /* 0x0000001a1a2a722b */ /* 0x000fe4000000001a */
[----:B------:R-:W-:-:S06]  /*3db0*/  DMUL R26, R80, R84 ;  /* 0x00000054501a7228 */ /* 0x000fcc0000000000 */
[----:B------:R-:W-:Y:S02]  /*3dc0*/  DFMA R42, R40, R42, R40 ;  /* 0x0000002a282a722b */ /* 0x000fe40000000028 */
[----:B------:R-:W-:-:S06]  /*3dd0*/  DFMA R26, R78, R82, R26 ;  /* 0x000000524e1a722b */ /* 0x000fcc000000001a */
[----:B------:R-:W-:Y:S02]  /*3de0*/  DFMA R40, -R86, R42, 1 ;  /* 0x3ff000005628742b */ /* 0x000fe4000000012a */
[----:B------:R-:W-:-:S06]  /*3df0*/  DFMA R124, R124, R126, R26 ;  /* 0x0000007e7c7c722b */ /* 0x000fcc000000001a */
[----:B------:R-:W-:-:S04]  /*3e00*/  DFMA R40, R42, R40, R42 ;  /* 0x000000282a28722b */ /* 0x000fc8000000002a */
[----:B------:R-:W-:-:S04]  /*3e10*/  FSETP.GEU.AND P3, PT, |R125|, 6.5827683646048100446e-37, PT ;  /* 0x036000007d00780b */ /* 0x000fc80003f6e200 */
[----:B------:R-:W-:-:S08]  /*3e20*/  DMUL R26, R124, R40 ;  /* 0x000000287c1a7228 */ /* 0x000fd00000000000 */
[----:B------:R-:W-:-:S08]  /*3e30*/  DFMA R42, -R86, R26, R124 ;  /* 0x0000001a562a722b */ /* 0x000fd0000000017c */
[----:B------:R-:W-:-:S10]  /*3e40*/  DFMA R26, R40, R42, R26 ;  /* 0x0000002a281a722b */ /* 0x000fd4000000001a */
[----:B------:R-:W-:-:S05]  /*3e50*/  FFMA R36, RZ, R87, R27 ;  /* 0x00000057ff247223 */ /* 0x000fca000000001b */
[----:B------:R-:W-:-:S13]  /*3e60*/  FSETP.GT.AND P2, PT, |R36|, 1.469367938527859385e-39, PT ;  /* 0x001000002400780b */ /* 0x000fda0003f44200 */
[----:B------:R-:W-:Y:S05]  /*3e70*/  @P2 BRA P3, `(.L_x_66) ;  /* 0x0000000000182947 */ /* 0x000fea0001800000 */
[----:B------:R-:W-:Y:S01]  /*3e80*/  IMAD.MOV.U32 R78, RZ, RZ, R86 ;  /* 0x000000ffff4e7224 */ /* 0x000fe200078e0056 */
[----:B------:R-:W-:Y:S02]  /*3e90*/  MOV R41, R87 ;  /* 0x0000005700297202 */ /* 0x000fe40000000f00 */
[----:B------:R-:W-:-:S07]  /*3ea0*/  MOV R36, 0x3ec0 ;  /* 0x00003ec000247802 */ /* 0x000fce0000000f00 */
[----:B------:R-:W-:Y:S05]  /*3eb0*/  CALL.REL.NOINC `($__internal_1_$__cuda_sm20_div_rn_f64_full) ;  /* 0x0000002400fc7944 */ /* 0x000fea0003c00000 */
[----:B------:R-:W-:Y:S02]  /*3ec0*/  IMAD.MOV.U32 R26, RZ, RZ, R42 ;  /* 0x000000ffff1a7224 */ /* 0x000fe400078e002a */
[----:B------:R-:W-:-:S07]  /*3ed0*/  IMAD.MOV.U32 R27, RZ, RZ, R43 ;  /* 0x000000ffff1b7224 */ /* 0x000fce00078e002b */
.L_x_66:
[----:B------:R-:W-:Y:S05]  /*3ee0*/  BSYNC.RECONVERGENT B6 ;  /* 0x0000000000067941 */ /* 0x000fea0003800200 */
.L_x_65:
        /* <DEDUP_REMOVED lines=31> */
.L_x_68:
[----:B------:R-:W-:Y:S05]  /*40e0*/  BSYNC.RECONVERGENT B6 ;  /* 0x0000000000067941 */ /* 0x000fea0003800200 */
.L_x_67:
        /* <DEDUP_REMOVED lines=26> */
.L_x_70:
[----:B------:R-:W-:Y:S05]  /*4290*/  BSYNC.RECONVERGENT B6 ;  /* 0x0000000000067941 */ /* 0x000fea0003800200 */
.L_x_69:
[----:B------:R-:W-:Y:S01]  /*42a0*/  DSETP.GT.AND P2, PT, R42, 1, PT ;  /* 0x3ff000002a00742a */ /* 0x000fe20003f44000 */
[----:B------:R-:W-:Y:S01]  /*42b0*/  UMOV UR4, 0xa0b5ed8d ;  /* 0xa0b5ed8d00047882 */ /* 0x000fe20000000000 */
[----:B------:R-:W-:-:S04]  /*42c0*/  UMOV UR5, 0x3eb0c6f7 ;  /* 0x3eb0c6f700057882 */ /* 0x000fc80000000000 */
[----:B------:R-:W-:-:S14]  /*42d0*/  DSETP.LT.OR P2, PT, R42, UR4, P2 ;  /* 0x000000042a007e2a */ /* 0x000fdc0009741400 */
[----:B------:R-:W-:Y:S05]  /*42e0*/  @P2 BRA `(.L_x_64) ;  /* 0x0000000000082947 */ /* 0x000fea0003800000 */
[----:B------:R-:W2:Y:S02]  /*42f0*/  LDG.E.64 R100, desc[UR6][R100.64+0x60] ;  /* 0x0000600664647981 */ /* 0x000ea4000c1e1b00 */
[----:B--2---:R-:W-:-:S11]  /*4300*/  DMUL R102, R102, R100 ;  /* 0x0000006466667228 */ /* 0x004fd60000000000 */
.L_x_64:
[----:B------:R-:W-:Y:S05]  /*4310*/  BSYNC.RECONVERGENT B5 ;  /* 0x0000000000057941 */ /* 0x000fea0003800200 */
.L_x_63:
[----:B------:R-:W-:Y:S05]  /*4320*/  @P1 BRA `(.L_x_71) ;  /* 0xfffffff400e81947 */ /* 0x000fea000383ffff */
.L_x_62:
[----:B------:R-:W-:Y:S01]  /*4330*/  DMUL R26, R106, R22 ;  /* 0x000000166a1a7228 */ /* 0x000fe20000000000 */
[----:B------:R-:W-:Y:S07]  /*4340*/  BSSY.RECONVERGENT B5, `(.L_x_72) ;  /* 0x0000042000057945 */ /* 0x000fee0003800200 */
[----:B------:R-:W-:-:S08]  /*4350*/  DFMA R26, R108, R24, R26 ;  /* 0x000000186c1a722b */ /* 0x000fd0000000001a */
[----:B------:R-:W-:-:S08]  /*4360*/  DFMA R26, R104, R20, R26 ;  /* 0x00000014681a722b */ /* 0x000fd0000000001a */
[----:B------:R-:W-:-:S14]  /*4370*/  DSETP.GT.AND P1, PT, R26, RZ, PT ;  /* 0x000000ff1a00722a */ /* 0x000fdc0003f24000 */
[----:B------:R-:W-:Y:S05]  /*4380*/  @!P1 BRA `(.L_x_73) ;  /* 0x0000000000f49947 */ /* 0x000fea0003800000 */
[----:B------:R-:W-:Y:S01]  /*4390*/  DMUL R40, R106, R106 ;  /* 0x0000006a6a287228 */ /* 0x000fe20000000000 */
[----:B------:R-:W-:Y:S01]  /*43a0*/  IMAD.MOV.U32 R42, RZ, RZ, 0x0 ;  /* 0x00000000ff2a7424 */ /* 0x000fe200078e00ff */
[----:B------:R-:W-:Y:S01]  /*43b0*/  BSSY.RECONVERGENT B6, `(.L_x_74) ;  /* 0x000001d000067945 */ /* 0x000fe20003800200 */
[----:B------:R-:W-:-:S05]  /*43c0*/  IMAD.MOV.U32 R43, RZ, RZ, 0x3fd80000 ;  /* 0x3fd80000ff2b7424 */ /* 0x000fca00078e00ff */
[----:B------:R-:W-:-:S08]  /*43d0*/  DFMA R40, R108, R108, R40 ;  /* 0x0000006c6c28722b */ /* 0x000fd00000000028 */
[----:B------:R-:W-:-:S06]  /*43e0*/  DFMA R78, R104, R104, R40 ;  /* 0x00000068684e722b */ /* 0x000fcc0000000028 */
[----:B------:R-:W0:Y:S04]  /*43f0*/  MUFU.RSQ64H R47, R79 ;  /* 0x0000004f002f7308 */ /* 0x000e280000001c00 */
[----:B------:R-:W-:-:S04]  /*4400*/  IADD3 R46, PT, PT, R79, -0x3500000, RZ ;  /* 0xfcb000004f2e7810 */ /* 0x000fc80007ffe0ff */
[----:B------:R-:W-:Y:S02]  /*4410*/  ISETP.GE.U32.AND P1, PT, R46, 0x7ca00000, PT ;  /* 0x7ca000002e00780c */ /* 0x000fe40003f26070 */
        /* <DEDUP_REMOVED lines=16> */
[----:B------:R-:W-:Y:S02]  /*4520*/  IMAD.MOV.U32 R79, RZ, RZ, R83 ;  /* 0x000000ffff4f7224 */ /* 0x000fe400078e0053 */
[----:B------:R-:W-:Y:S02]  /*4530*/  IMAD.MOV.U32 R40, RZ, RZ, R84 ;  /* 0x000000ffff287224 */ /* 0x000fe400078e0054 */
[----:B------:R-:W-:-:S02]  /*4540*/  IMAD.MOV.U32 R78, RZ, RZ, R82 ;  /* 0x000000ffff4e7224 */ /* 0x000fc400078e0052 */
[----:B------:R-:W-:Y:S02]  /*4550*/  IMAD.MOV.U32 R39, RZ, RZ, R46 ;  /* 0x000000ffff277224 */ /* 0x000fe400078e002e */
[----:B------:R-:W-:-:S07]  /*4560*/  IMAD.MOV.U32 R83, RZ, RZ, R81 ;  /* 0x000000ffff537224 */ /* 0x000fce00078e0051 */
[----:B------:R-:W-:Y:S05]  /*4570*/  CALL.REL.NOINC `($__internal_2_$__cuda_sm20_dsqrt_rn_f64_mediumpath_v1) ;  /* 0x0000002400bc7944 */ /* 0x000fea0003c00000 */
.L_x_75:
[----:B------:R-:W-:Y:S05]  /*4580*/  BSYNC.RECONVERGENT B6 ;  /* 0x0000000000067941 */ /* 0x000fea0003800200 */
.L_x_74:
[----:B------:R-:W-:Y:S01]  /*4590*/  DMUL R78, R40, R112 ;  /* 0x00000070284e7228 */ /* 0x000fe20000000000 */
[----:B------:R-:W-:Y:S01]  /*45a0*/  FSETP.GEU.AND P2, PT, |R27|, 6.5827683646048100446e-37, PT ;  /* 0x036000001b00780b */ /* 0x000fe20003f4e200 */
[----:B------:R-:W-:Y:S01]  /*45b0*/  IMAD.MOV.U32 R40, RZ, RZ, 0x1 ;  /* 0x00000001ff287424 */ /* 0x000fe200078e00ff */
[----:B------:R-:W-:Y:S03]  /*45c0*/  BSSY.RECONVERGENT B6, `(.L_x_76) ;  /* 0x0000012000067945 */ /* 0x000fe60003800200 */
[----:B------:R-:W0:Y:S02]  /*45d0*/  MUFU.RCP64H R41, R79 ;  /* 0x0000004f00297308 */ /* 0x000e240000001800 */
[----:B0-----:R-:W-:-:S08]  /*45e0*/  DFMA R42, -R78, R40, 1 ;  /* 0x3ff000004e2a742b */ /* 0x001fd00000000128 */
[----:B------:R-:W-:-:S08]  /*45f0*/  DFMA R42, R42, R42, R42 ;  /* 0x0000002a2a2a722b */ /* 0x000fd0000000002a */
        /* <DEDUP_REMOVED lines=11> */
[----:B------:R-:W-:Y:S02]  /*46b0*/  IMAD.MOV.U32 R124, RZ, RZ, R26 ;  /* 0x000000ffff7c7224 */ /* 0x000fe400078e001a */
[----:B------:R-:W-:-:S07]  /*46c0*/  IMAD.MOV.U32 R125, RZ, RZ, R27 ;  /* 0x000000ffff7d7224 */ /* 0x000fce00078e001b */
[----:B------:R-:W-:Y:S05]  /*46d0*/  CALL.REL.NOINC `($__internal_1_$__cuda_sm20_div_rn_f64_full) ;  /* 0x0000001c00f47944 */ /* 0x000fea0003c00000 */
.L_x_77:
[----:B------:R-:W-:Y:S05]  /*46e0*/  BSYNC.RECONVERGENT B6 ;  /* 0x0000000000067941 */ /* 0x000fea0003800200 */
.L_x_76:
[----:B------:R-:W2:Y:S04]  /*46f0*/  LDG.E.64 R40, desc[UR6][R110.64+0x20] ;  /* 0x000020066e287981 */ /* 0x000ea8000c1e1b00 */
[----:B------:R-:W3:Y:S04]  /*4700*/  LDG.E.64 R46, desc[UR6][R110.64+0x28] ;  /* 0x000028066e2e7981 */ /* 0x000ee8000c1e1b00 */
[----:B------:R-:W4:Y:S01]  /*4710*/  LDG.E.64 R78, desc[UR6][R110.64+0x30] ;  /* 0x000030066e4e7981 */ /* 0x000f22000c1e1b00 */
[----:B------:R-:W-:-:S08]  /*4720*/  DMUL R42, R42, R102 ;  /* 0x000000662a2a7228 */ /* 0x000fd00000000000 */
[C---:B--2---:R-:W-:Y:S02]  /*4730*/  DFMA R118, R42.reuse, R40, R118 ;  /* 0x000000282a76722b */ /* 0x044fe40000000076 */
[C---:B---3--:R-:W-:Y:S02]  /*4740*/  DFMA R116, R42.reuse, R46, R116 ;  /* 0x0000002e2a74722b */ /* 0x048fe40000000074 */
[----:B----4-:R-:W-:-:S11]  /*4750*/  DFMA R114, R42, R78, R114 ;  /* 0x0000004e2a72722b */ /* 0x010fd60000000072 */
.L_x_73:
[----:B------:R-:W-:Y:S05]  /*4760*/  BSYNC.RECONVERGENT B5 ;  /* 0x0000000000057941 */ /* 0x000fea0003800200 */
.L_x_72:
[----:B------:R-:W-:Y:S02]  /*4770*/  DADD R40, R24, R24 ;  /* 0x0000000018287229 */ /* 0x000fe40000000018 */
[----:B------:R-:W-:-:S06]  /*4780*/  DADD R42, R22, R22 ;  /* 0x00000000162a7229 */ /* 0x000fcc0000000016 */
[C---:B------:R-:W-:Y:S02]  /*4790*/  DFMA R108, R26.reuse, R40, -R108 ;  /* 0x000000281a6c722b */ /* 0x040fe4000000086c */
[----:B------:R-:W-:Y:S02]  /*47a0*/  DFMA R106, R26, R42, -R106 ;  /* 0x0000002a1a6a722b */ /* 0x000fe4000000086a */
[----:B------:R-:W-:-:S04]  /*47b0*/  DADD R40, R20, R20 ;  /* 0x0000000014287229 */ /* 0x000fc80000000014 */
[----:B------:R-:W-:-:S04]  /*47c0*/  DMUL R42, R68, R108 ;  /* 0x0000006c442a7228 */ /* 0x000fc80000000000 */
[----:B------:R-:W-:-:S04]  /*47d0*/  DFMA R40, R26, R40, -R104 ;  /* 0x000000281a28722b */ /* 0x000fc80000000868 */
[----:B------:R-:W-:-:S08]  /*47e0*/  DFMA R42, -R66, R106, -R42 ;  /* 0x0000006a422a722b */ /* 0x000fd0000000092a */
[----:B------:R-:W-:-:S08]  /*47f0*/  DFMA R124, -R64, R40, R42 ;  /* 0x00000028407c722b */ /* 0x000fd0000000012a */
        /* <DEDUP_REMOVED lines=24> */
[----:B------:R-:W-:Y:S02]  /*4980*/  IMAD.MOV.U32 R42, RZ, RZ, R78 ;  /* 0x000000ffff2a7224 */ /* 0x000fe400078e004e */
[----:B------:R-:W-:Y:S02]  /*4990*/  IMAD.MOV.U32 R43, RZ, RZ, R79 ;  /* 0x000000ffff2b7224 */ /* 0x000fe400078e004f */
[----:B------:R-:W-:Y:S01]  /*49a0*/  IMAD.MOV.U32 R78, RZ, RZ, R80 ;  /* 0x000000ffff4e7224 */ /* 0x000fe200078e0050 */
[----:B------:R-:W-:Y:S01]  /*49b0*/  MOV R80, 0x4a10 ;  /* 0x00004a1000507802 */ /* 0x000fe20000000f00 */
[----:B------:R-:W-:Y:S02]  /*49c0*/  IMAD.MOV.U32 R40, RZ, RZ, R82 ;  /* 0x000000ffff287224 */ /* 0x000fe400078e0052 */
[----:B------:R-:W-:-:S02]  /*49d0*/  IMAD.MOV.U32 R79, RZ, RZ, R81 ;  /* 0x000000ffff4f7224 */ /* 0x000fc400078e0051 */
[----:B------:R-:W-:Y:S02]  /*49e0*/  IMAD.MOV.U32 R39, RZ, RZ, R26 ;  /* 0x000000ffff277224 */ /* 0x000fe400078e001a */
[----:B------:R-:W-:-:S07]  /*49f0*/  IMAD.MOV.U32 R83, RZ, RZ, R47 ;  /* 0x000000ffff537224 */ /* 0x000fce00078e002f */
[----:B------:R-:W-:Y:S05]  /*4a00*/  CALL.REL.NOINC `($__internal_2_$__cuda_sm20_dsqrt_rn_f64_mediumpath_v1) ;  /* 0x0000002000987944 */ /* 0x000fea0003c00000 */
.L_x_79:
[----:B------:R-:W-:Y:S05]  /*4a10*/  BSYNC.RECONVERGENT B5 ;  /* 0x0000000000057941 */ /* 0x000fea0003800200 */
.L_x_78:
[----:B------:R-:W-:Y:S01]  /*4a20*/  DMUL R78, R40, R60 ;  /* 0x0000003c284e7228 */ /* 0x000fe20000000000 */
[----:B------:R-:W-:Y:S01]  /*4a30*/  IMAD.MOV.U32 R26, RZ, RZ, 0x1 ;  /* 0x00000001ff1a7424 */ /* 0x000fe200078e00ff */
[----:B------:R-:W-:Y:S01]  /*4a40*/  FSETP.GEU.AND P2, PT, |R125|, 6.5827683646048100446e-37, PT ;  /* 0x036000007d00780b */ /* 0x000fe20003f4e200 */
        /* <DEDUP_REMOVED lines=14> */
[----:B------:R-:W-:-:S07]  /*4b30*/  MOV R36, 0x4b50 ;  /* 0x00004b5000247802 */ /* 0x000fce0000000f00 */
[----:B------:R-:W-:Y:S05]  /*4b40*/  CALL.REL.NOINC `($__internal_1_$__cuda_sm20_div_rn_f64_full) ;  /* 0x0000001800d87944 */ /* 0x000fea0003c00000 */
.L_x_81:
[----:B------:R-:W-:Y:S05]  /*4b50*/  BSYNC.RECONVERGENT B5 ;  /* 0x0000000000057941 */ /* 0x000fea0003800200 */
.L_x_80:
[----:B------:R-:W2:Y:S01]  /*4b60*/  LDG.E.64 R26, desc[UR6][R120.64+0x68] ;  /* 0x00006806781a7981 */ /* 0x000ea2000c1e1b00 */
[----:B------:R-:W-:Y:S01]  /*4b70*/  DMUL R42, R42, R102 ;  /* 0x000000662a2a7228 */ /* 0x000fe20000000000 */
[----:B------:R-:W-:Y:S07]  /*4b80*/  BSSY.RECONVERGENT B0, `(.L_x_82) ;  /* 0x0000021000007945 */ /* 0x000fee0003800200 */
[----:B------:R-:W-:-:S14]  /*4b90*/  DSETP.NEU.AND P3, PT, R42, RZ, PT ;  /* 0x000000ff2a00722a */ /* 0x000fdc0003f6d000 */
[----:B------:R-:W-:Y:S01]  /*4ba0*/  @!P3 IMAD.MOV.U32 R40, RZ, RZ, RZ ;  /* 0x000000ffff28b224 */ /* 0x000fe200078e00ff */
[----:B--2---:R-:W-:Y:S02]  /*4bb0*/  SHF.R.U32.HI R36, RZ, 0x14, R27 ;  /* 0x00000014ff247819 */ /* 0x004fe4000001161b */
[----:B------:R-:W-:Y:S02]  /*4bc0*/  ISETP.GE.OR P4, PT, R27, RZ, P3 ;  /* 0x000000ff1b00720c */ /* 0x000fe40001f86670 */
[----:B------:R-:W-:-:S05]  /*4bd0*/  LOP3.LUT R36, R36, 0x7ff, RZ, 0xc0, !PT ;  /* 0x000007ff24247812 */ /* 0x000fca00078ec0ff */
[----:B------:R-:W-:-:S05]  /*4be0*/  VIADD R39, R36, 0xfffffc0c ;  /* 0xfffffc0c24277836 */ /* 0x000fca0000000000 */
[CC--:B------:R-:W-:Y:S02]  /*4bf0*/  SHF.L.U32 R36, R26.reuse, R39.reuse, RZ ;  /* 0x000000271a247219 */ /* 0x0c0fe400000006ff */
[----:B------:R-:W-:Y:S02]  /*4c00*/  SHF.L.U64.HI R39, R26, R39, R27 ;  /* 0x000000271a277219 */ /* 0x000fe4000001021b */
[----:B------:R-:W-:-:S04]  /*4c10*/  ISETP.NE.U32.AND P1, PT, R36, RZ, PT ;  /* 0x000000ff2400720c */ /* 0x000fc80003f25070 */
[----:B------:R-:W-:-:S04]  /*4c20*/  ISETP.NE.AND.EX P1, PT, R39, -0x80000000, PT, P1 ;  /* 0x800000002700780c */ /* 0x000fc80003f25310 */
[----:B------:R-:W-:-:S09]  /*4c30*/  PLOP3.LUT P2, PT, P1, PT, PT, 0x8, 0x80 ;  /* 0x000000000080781c */ /* 0x000fd20000f4e170 */
[----:B------:R-:W-:-:S06]  /*4c40*/  @!P3 DSETP.NEU.AND P2, PT, |R26|, 0.5, !P1 ;  /* 0x3fe000001a00b42a */ /* 0x000fcc0004f4d200 */
[----:B------:R-:W-:-:S04]  /*4c50*/  @!P3 SEL R41, R43, RZ, P2 ;  /* 0x000000ff2b29b207 */ /* 0x000fc80001000000 */
[----:B------:R-:W-:Y:S01]  /*4c60*/  @!P4 LOP3.LUT R41, R41, 0x7ff00000, RZ, 0xfc, !PT ;  /* 0x7ff000002929c812 */ /* 0x000fe200078efcff */
[----:B------:R-:W-:Y:S06]  /*4c70*/  @!P3 BRA `(.L_x_83) ;  /* 0x000000000044b947 */ /* 0x000fec0003800000 */
[----:B------:R-:W-:Y:S01]  /*4c80*/  DADD R40, -RZ, |R42| ;  /* 0x00000000ff287229 */ /* 0x000fe2000000052a */
[----:B------:R-:W-:Y:S01]  /*4c90*/  BSSY.RECONVERGENT B5, `(.L_x_84) ;  /* 0x0000003000057945 */ /* 0x000fe20003800200 */
[----:B------:R-:W-:-:S09]  /*4ca0*/  MOV R36, 0x4cc0 ;  /* 0x00004cc000247802 */ /* 0x000fd20000000f00 */
[----:B------:R-:W-:Y:S05]  /*4cb0*/  CALL.REL.NOINC `($_ZN7renders9gpuRenderEP6uchar4mmP7shape_tmP7light_tmmd8vector_tS6_$__internal_accurate_pow) ;  /* 0x00000020008c7944 */ /* 0x000fea0003c00000 */
[----:B------:R-:W-:Y:S05]  /*4cc0*/  BSYNC.RECONVERGENT B5 ;  /* 0x0000000000057941 */ /* 0x000fea0003800200 */
.L_x_84:
[----:B------:R-:W-:Y:S01]  /*4cd0*/  MOV R46, R39 ;  /* 0x00000027002e7202 */ /* 0x000fe20000000f00 */
[----:B------:R-:W-:Y:S01]  /*4ce0*/  IMAD.MOV.U32 R47, RZ, RZ, R78 ;  /* 0x000000ffff2f7224 */ /* 0x000fe200078e004e */
[----:B------:R-:W0:Y:S01]  /*4cf0*/  FRND.F64.TRUNC R40, R26 ;  /* 0x0000001a00287313 */ /* 0x000e22000030d800 */
[----:B------:R-:W-:-:S04]  /*4d00*/  ISETP.GE.AND P3, PT, R43, RZ, PT ;  /* 0x000000ff2b00720c */ /* 0x000fc80003f66270 */
[----:B------:R-:W-:-:S10]  /*4d10*/  DADD R46, -RZ, -R46 ;  /* 0x00000000ff2e7229 */ /* 0x000fd4000000092e */
[-C--:B------:R-:W-:Y:S01]  /*4d20*/  FSEL R36, R46, R39.reuse, P2 ;  /* 0x000000272e247208 */ /* 0x080fe20001000000 */
[----:B0-----:R-:W-:Y:S01]  /*4d30*/  DSETP.NEU.AND P1, PT, R26, R40, PT ;  /* 0x000000281a00722a */ /* 0x001fe20003f2d000 */
[-C--:B------:R-:W-:Y:S02]  /*4d40*/  FSEL R47, R47, R78.reuse, P2 ;  /* 0x0000004e2f2f7208 */ /* 0x080fe40001000000 */
[----:B------:R-:W-:Y:S02]  /*4d50*/  FSEL R40, R36, R39, !P3 ;  /* 0x0000002724287208 */ /* 0x000fe40005800000 */
[----:B------:R-:W-:Y:S02]  /*4d60*/  FSEL R41, R47, R78, !P3 ;  /* 0x0000004e2f297208 */ /* 0x000fe40005800000 */
[----:B------:R-:W-:Y:S02]  /*4d70*/  @!P3 FSEL R40, R40, RZ, !P1 ;  /* 0x000000ff2828b208 */ /* 0x000fe40004800000 */
[----:B------:R-:W-:-:S07]  /*4d80*/  @!P3 FSEL R41, R41, -QNAN , !P1 ;  /* 0xfff800002929b808 */ /* 0x000fce0004800000 */
.L_x_83:
[----:B------:R-:W-:Y:S05]  /*4d90*/  BSYNC.RECONVERGENT B0 ;  /* 0x0000000000007941 */ /* 0x000fea0003800200 */
.L_x_82:
[----:B------:R-:W-:Y:S01]  /*4da0*/  DADD R46, R42, R26 ;  /* 0x000000002a2e7229 */ /* 0x000fe2000000001a */
[----:B------:R-:W-:Y:S09]  /*4db0*/  BSSY.RECONVERGENT B0, `(.L_x_85) ;  /* 0x000001d000007945 */ /* 0x000ff20003800200 */
[----:B------:R-:W-:-:S04]  /*4dc0*/  LOP3.LUT R46, R47, 0x7ff00000, RZ, 0xc0, !PT ;  /* 0x7ff000002f2e7812 */ /* 0x000fc800078ec0ff */
[----:B------:R-:W-:-:S13]  /*4dd0*/  ISETP.NE.AND P1, PT, R46, 0x7ff00000, PT ;  /* 0x7ff000002e00780c */ /* 0x000fda0003f25270 */
[----:B------:R-:W-:Y:S05]  /*4de0*/  @P1 BRA `(.L_x_86) ;  /* 0x0000000000641947 */ /* 0x000fea0003800000 */
[----:B------:R-:W-:-:S06]  /*4df0*/  DSETP.NAN.AND P1, PT, R26, R26, PT ;  /* 0x0000001a1a00722a */ /* 0x000fcc0003f28000 */
[----:B------:R-:W-:-:S14]  /*4e00*/  DSETP.NUM.AND P1, PT, R42, R42, !P1 ;  /* 0x0000002a2a00722a */ /* 0x000fdc0004f27000 */
[----:B------:R-:W-:Y:S01]  /*4e10*/  @!P1 DADD R40, R42, R26 ;  /* 0x000000002a289229 */ /* 0x000fe2000000001a */
[----:B------:R-:W-:Y:S10]  /*4e20*/  @!P1 BRA `(.L_x_86) ;  /* 0x0000000000549947 */ /* 0x000ff40003800000 */
[----:B------:R-:W-:-:S14]  /*4e30*/  DSETP.NEU.AND P1, PT, |R26|, +INF , PT ;  /* 0x7ff000001a00742a */ /* 0x000fdc0003f2d200 */
[----:B------:R-:W-:Y:S05]  /*4e40*/  @P1 BRA `(.L_x_87) ;  /* 0x0000000000201947 */ /* 0x000fea0003800000 */
[----:B------:R-:W-:Y:S01]  /*4e50*/  ISETP.GE.AND P2, PT, R27, RZ, PT ;  /* 0x000000ff1b00720c */ /* 0x000fe20003f46270 */
[----:B------:R-:W-:-:S06]  /*4e60*/  DSETP.GT.AND P1, PT, |R42|, 1, PT ;  /* 0x3ff000002a00742a */ /* 0x000fcc0003f24200 */
[----:B------:R-:W-:Y:S01]  /*4e70*/  SEL R40, RZ, 0x7ff00000, !P1 ;  /* 0x7ff00000ff287807 */ /* 0x000fe20004800000 */
[----:B------:R-:W-:-:S05]  /*4e80*/  DSETP.NEU.AND P1, PT, R42, -1, PT ;  /* 0xbff000002a00742a */ /* 0x000fca0003f2d000 */
[----:B------:R-:W-:-:S04]  /*4e90*/  @!P2 LOP3.LUT R40, R40, 0x7ff00000, RZ, 0x3c, !PT ;  /* 0x7ff000002828a812 */ /* 0x000fc800078e3cff */
[----:B------:R-:W-:Y:S01]  /*4ea0*/  SEL R41, R40, 0x3ff00000, P1 ;  /* 0x3ff0000028297807 */ /* 0x000fe20000800000 */
[----:B------:R-:W-:Y:S01]  /*4eb0*/  IMAD.MOV.U32 R40, RZ, RZ, RZ ;  /* 0x000000ffff287224 */ /* 0x000fe200078e00ff */
[----:B------:R-:W-:Y:S06]  /*4ec0*/  BRA `(.L_x_86) ;  /* 0x00000000002c7947 */ /* 0x000fec0003800000 */
.L_x_87:
[----:B------:R-:W-:-:S14]  /*4ed0*/  DSETP.NEU.AND P1, PT, |R42|, +INF , PT ;  /* 0x7ff000002a00742a */ /* 0x000fdc0003f2d200 */
[----:B------:R-:W-:Y:S05]  /*4ee0*/  @P1 BRA `(.L_x_86) ;  /* 0x0000000000241947 */ /* 0x000fea0003800000 */
[C---:B------:R-:W-:Y:S01]  /*4ef0*/  ISETP.GE.AND P1, PT, R27.reuse, RZ, PT ;  /* 0x000000ff1b00720c */ /* 0x040fe20003f26270 */
[----:B------:R-:W-:Y:S01]  /*4f00*/  IMAD.MOV.U32 R40, RZ, RZ, RZ ;  /* 0x000000ffff287224 */ /* 0x000fe200078e00ff */
[----:B------:R-:W-:Y:S02]  /*4f10*/  LOP3.LUT R36, R27, 0x7fffffff, RZ, 0xc0, !PT ;  /* 0x7fffffff1b247812 */ /* 0x000fe400078ec0ff */
[----:B------:R-:W-:Y:S02]  /*4f20*/  SEL R41, RZ, 0x7ff00000, !P1 ;  /* 0x7ff00000ff297807 */ /* 0x000fe40004800000 */
[----:B------:R-:W-:Y:S02]  /*4f30*/  ISETP.GE.AND P3, PT, R43, RZ, PT ;  /* 0x000000ff2b00720c */ /* 0x000fe40003f66270 */
[----:B------:R-:W-:Y:S01]  /*4f40*/  ISETP.NE.AND P1, PT, R36, 0x3fe00000, PT ;  /* 0x3fe000002400780c */ /* 0x000fe20003f25270 */
[----:B------:R-:W-:-:S05]  /*4f50*/  VIADD R36, R41, 0x80000000 ;  /* 0x8000000029247836 */ /* 0x000fca0000000000 */
[----:B------:R-:W-:-:S05]  /*4f60*/  SEL R36, R36, R41, P1 ;  /* 0x0000002924247207 */ /* 0x000fca0000800000 */
[----:B------:R-:W-:-:S07]  /*4f70*/  @!P3 SEL R41, R36, R41, P2 ;  /* 0x000000292429b207 */ /* 0x000fce0001000000 */
.L_x_86:
[----:B------:R-:W-:Y:S05]  /*4f80*/  BSYNC.RECONVERGENT B0 ;  /* 0x0000000000007941 */ /* 0x000fea0003800200 */
.L_x_85:
[----:B------:R-:W2:Y:S04]  /*4f90*/  LDG.E.64 R46, desc[UR6][R110.64+0x20] ;  /* 0x000020066e2e7981 */ /* 0x000ea8000c1e1b00 */
[----:B------:R-:W3:Y:S04]  /*4fa0*/  LDG.E.64 R78, desc[UR6][R110.64+0x28] ;  /* 0x000028066e4e7981 */ /* 0x000ee8000c1e1b00 */
[----:B------:R-:W4:Y:S01]  /*4fb0*/  LDG.E.64 R80, desc[UR6][R110.64+0x30] ;  /* 0x000030066e507981 */ /* 0x000f22000c1e1b00 */
[----:B------:R-:W-:Y:S02]  /*4fc0*/  DSETP.NEU.AND P2, PT, R26, RZ, PT ;  /* 0x000000ff1a00722a */ /* 0x000fe40003f4d000 */
[----:B------:R-:W-:-:S04]  /*4fd0*/  DSETP.NEU.AND P1, PT, R42, 1, PT ;  /* 0x3ff000002a00742a */ /* 0x000fc80003f2d000 */
[----:B------:R-:W-:Y:S02]  /*4fe0*/  FSEL R26, R40, RZ, P2 ;  /* 0x000000ff281a7208 */ /* 0x000fe40001000000 */
[----:B------:R-:W-:Y:S02]  /*4ff0*/  FSEL R40, R41, 1.875, P2 ;  /* 0x3ff0000029287808 */ /* 0x000fe40001000000 */
[----:B------:R-:W-:Y:S02]  /*5000*/  FSEL R26, R26, RZ, P1 ;  /* 0x000000ff1a1a7208 */ /* 0x000fe40000800000 */
[----:B------:R-:W-:-:S06]  /*5010*/  FSEL R27, R40, 1.875, P1 ;  /* 0x3ff00000281b7808 */ /* 0x000fcc0000800000 */
[C---:B--2---:R-:W-:Y:S02]  /*5020*/  DFMA R118, R26.reuse, R46, R118 ;  /* 0x0000002e1a76722b */ /* 0x044fe40000000076 */
[C---:B---3--:R-:W-:Y:S02]  /*5030*/  DFMA R116, R26.reuse, R78, R116 ;  /* 0x0000004e1a74722b */ /* 0x048fe40000000074 */
[----:B----4-:R-:W-:Y:S01]  /*5040*/  DFMA R114, R26, R80, R114 ;  /* 0x000000501a72722b */ /* 0x010fe20000000072 */
[----:B------:R-:W-:Y:S10]  /*5050*/  BRA `(.L_x_61) ;  /* 0x0000000400007947 */ /* 0x000ff40003800000 */
.L_x_59:
[----:B------:R-:W2:Y:S04]  /*5060*/  LDG.E.64 R40, desc[UR6][R110.64+0x10] ;  /* 0x000010066e287981 */ /* 0x000ea8000c1e1b00 */
[----:B------:R-:W3:Y:S04]  /*5070*/  LDG.E.64 R26, desc[UR6][R110.64+0x8] ;  /* 0x000008066e1a7981 */ /* 0x000ee8000c1e1b00 */
[----:B------:R-:W4:Y:S01]  /*5080*/  LDG.E.64 R42, desc[UR6][R110.64+0x18] ;  /* 0x000018066e2a7981 */ /* 0x000f22000c1e1b00 */
[----:B------:R-:W-:Y:S01]  /*5090*/  BSSY.RECONVERGENT B5, `(.L_x_88) ;  /* 0x0000022000057945 */ /* 0x000fe20003800200 */
[----:B--2---:R-:W-:-:S02]  /*50a0*/  DADD R40, -R50, R40 ;  /* 0x0000000032287229 */ /* 0x004fc40000000128 */
[----:B---3--:R-:W-:-:S06]  /*50b0*/  DADD R26, -R52, R26 ;  /* 0x00000000341a7229 */ /* 0x008fcc000000011a */
[----:B------:R-:W-:Y:S02]  /*50c0*/  DMUL R40, R40, R40 ;  /* 0x0000002828287228 */ /* 0x000fe40000000000 */
[----:B----4-:R-:W-:-:S06]  /*50d0*/  DADD R42, -R48, R42 ;  /* 0x00000000302a7229 */ /* 0x010fcc000000012a */
[----:B------:R-:W-:-:S08]  /*50e0*/  DFMA R40, R26, R26, R40 ;  /* 0x0000001a1a28722b */ /* 0x000fd00000000028 */
[----:B------:R-:W-:Y:S01]  /*50f0*/  DFMA R78, R42, R42, R40 ;  /* 0x0000002a2a4e722b */ /* 0x000fe20000000028 */
[----:B------:R-:W-:Y:S02]  /*5100*/  IMAD.MOV.U32 R42, RZ, RZ, 0x0 ;  /* 0x00000000ff2a7424 */ /* 0x000fe400078e00ff */
[----:B------:R-:W-:-:S03]  /*5110*/  IMAD.MOV.U32 R43, RZ, RZ, 0x3fd80000 ;  /* 0x3fd80000ff2b7424 */ /* 0x000fc600078e00ff */
        /* <DEDUP_REMOVED lines=14> */
[----:B------:R-:W-:Y:S02]  /*5200*/  IMAD.MOV.U32 R36, RZ, RZ, R42 ;  /* 0x000000ffff247224 */ /* 0x000fe400078e002a */
[----:B------:R-:W-:Y:S02]  /*5210*/  IMAD.MOV.U32 R42, RZ, RZ, R78 ;  /* 0x000000ffff2a7224 */ /* 0x000fe400078e004e */
[----:B------:R-:W-:Y:S02]  /*5220*/  IMAD.MOV.U32 R43, RZ, RZ, R79 ;  /* 0x000000ffff2b7224 */ /* 0x000fe400078e004f */
[----:B------:R-:W-:Y:S01]  /*5230*/  IMAD.MOV.U32 R41, RZ, RZ, R83 ;  /* 0x000000ffff297224 */ /* 0x000fe200078e0053 */
[----:B------:R-:W-:Y:S01]  /*5240*/  MOV R83, R47 ;  /* 0x0000002f00537202 */ /* 0x000fe20000000f00 */
[----:B------:R-:W-:Y:S01]  /*5250*/  IMAD.MOV.U32 R78, RZ, RZ, R80 ;  /* 0x000000ffff4e7224 */ /* 0x000fe200078e0050 */
[----:B------:R-:W-:Y:S01]  /*5260*/  MOV R80, 0x52b0 ;  /* 0x000052b000507802 */ /* 0x000fe20000000f00 */
[----:B------:R-:W-:-:S02]  /*5270*/  IMAD.MOV.U32 R40, RZ, RZ, R82 ;  /* 0x000000ffff287224 */ /* 0x000fc400078e0052 */
[----:B------:R-:W-:Y:S02]  /*5280*/  IMAD.MOV.U32 R79, RZ, RZ, R81 ;  /* 0x000000ffff4f7224 */ /* 0x000fe400078e0051 */
[----:B------:R-:W-:-:S07]  /*5290*/  IMAD.MOV.U32 R39, RZ, RZ, R26 ;  /* 0x000000ffff277224 */ /* 0x000fce00078e001a */
[----:B------:R-:W-:Y:S05]  /*52a0*/  CALL.REL.NOINC `($__internal_2_$__cuda_sm20_dsqrt_rn_f64_mediumpath_v1) ;  /* 0x0000001800707944 */ /* 0x000fea0003c00000 */
.L_x_89:
[----:B------:R-:W-:Y:S05]  /*52b0*/  BSYNC.RECONVERGENT B5 ;  /* 0x0000000000057941 */ /* 0x000fea0003800200 */
.L_x_88:
[----:B------:R-:W0:Y:S01]  /*52c0*/  MUFU.RCP64H R27, R41 ;  /* 0x00000029001b7308 */ /* 0x000e220000001800 */
[----:B------:R-:W-:Y:S01]  /*52d0*/  VIADD R26, R41, 0x300402 ;  /* 0x00300402291a7836 */ /* 0x000fe20000000000 */
[----:B------:R-:W-:Y:S04]  /*52e0*/  BSSY.RECONVERGENT B0, `(.L_x_90) ;  /* 0x000000e000007945 */ /* 0x000fe80003800200 */
[----:B------:R-:W-:Y:S01]  /*52f0*/  FSETP.GEU.AND P1, PT, |R26|, 5.8789094863358348022e-39, PT ;  /* 0x004004021a00780b */ /* 0x000fe20003f2e200 */
[----:B0-----:R-:W-:-:S08]  /*5300*/  DFMA R42, R26, -R40, 1 ;  /* 0x3ff000001a2a742b */ /* 0x001fd00000000828 */
[----:B------:R-:W-:-:S08]  /*5310*/  DFMA R42, R42, R42, R42 ;  /* 0x0000002a2a2a722b */ /* 0x000fd0000000002a */
[----:B------:R-:W-:-:S08]  /*5320*/  DFMA R42, R26, R42, R26 ;  /* 0x0000002a1a2a722b */ /* 0x000fd0000000001a */
[----:B------:R-:W-:-:S08]  /*5330*/  DFMA R46, R42, -R40, 1 ;  /* 0x3ff000002a2e742b */ /* 0x000fd00000000828 */
[----:B------:R-:W-:Y:S01]  /*5340*/  DFMA R42, R42, R46, R42 ;  /* 0x0000002e2a2a722b */ /* 0x000fe2000000002a */
[----:B------:R-:W-:Y:S10]  /*5350*/  @P1 BRA `(.L_x_91) ;  /* 0x0000000000181947 */ /* 0x000ff40003800000 */
[----:B------:R-:W-:Y:S01]  /*5360*/  LOP3.LUT R26, R41, 0x7fffffff, RZ, 0xc0, !PT ;  /* 0x7fffffff291a7812 */ /* 0x000fe200078ec0ff */
[----:B------:R-:W-:Y:S01]  /*5370*/  IMAD.MOV.U32 R46, RZ, RZ, R40 ;  /* 0x000000ffff2e7224 */ /* 0x000fe200078e0028 */
[----:B------:R-:W-:Y:S01]  /*5380*/  MOV R36, 0x53c0 ;  /* 0x000053c000247802 */ /* 0x000fe20000000f00 */
[----:B------:R-:W-:Y:S02]  /*5390*/  IMAD.MOV.U32 R47, RZ, RZ, R41 ;  /* 0x000000ffff2f7224 */ /* 0x000fe400078e0029 */
[----:B------:R-:W-:-:S07]  /*53a0*/  VIADD R39, R26, 0xfff00000 ;  /* 0xfff000001a277836 */ /* 0x000fce0000000000 */
[----:B------:R-:W-:Y:S05]  /*53b0*/  CALL.REL.NOINC `($__internal_0_$__cuda_sm20_dblrcp_rn_slowpath_v3) ;  /* 0x0000001000107944 */ /* 0x000fea0003c00000 */
.L_x_91:
[----:B------:R-:W-:Y:S05]  /*53c0*/  BSYNC.RECONVERGENT B0 ;  /* 0x0000000000007941 */ /* 0x000fea0003800200 */
.L_x_90:
[----:B------:R-:W2:Y:S04]  /*53d0*/  LDG.E.64 R26, desc[UR6][R110.64+0x20] ;  /* 0x000020066e1a7981 */ /* 0x000ea8000c1e1b00 */
[----:B------:R-:W3:Y:S04]  /*53e0*/  LDG.E.64 R40, desc[UR6][R110.64+0x28] ;  /* 0x000028066e287981 */ /* 0x000ee8000c1e1b00 */
[----:B------:R-:W4:Y:S01]  /*53f0*/  LDG.E.64 R46, desc[UR6][R110.64+0x30] ;  /* 0x000030066e2e7981 */ /* 0x000f22000c1e1b00 */
[-C--:B--2---:R-:W-:Y:S02]  /*5400*/  DMUL R26, R26, R42.reuse ;  /* 0x0000002a1a1a7228 */ /* 0x084fe40000000000 */
[----:B---3--:R-:W-:-:S02]  /*5410*/  DMUL R40, R40, R42 ;  /* 0x0000002a28287228 */ /* 0x008fc40000000000 */
[----:B----4-:R-:W-:-:S04]  /*5420*/  DMUL R46, R46, R42 ;  /* 0x0000002a2e2e7228 */ /* 0x010fc80000000000 */
[-C--:B------:R-:W-:Y:S02]  /*5430*/  DFMA R118, R26, R42.reuse, R118 ;  /* 0x0000002a1a76722b */ /* 0x080fe40000000076 */
[-C--:B------:R-:W-:Y:S02]  /*5440*/  DFMA R116, R40, R42.reuse, R116 ;  /* 0x0000002a2874722b */ /* 0x080fe40000000074 */
[----:B------:R-:W-:-:S11]  /*5450*/  DFMA R114, R46, R42, R114 ;  /* 0x0000002a2e72722b */ /* 0x000fd60000000072 */
.L_x_61:
[----:B------:R-:W-:Y:S05]  /*5460*/  BSYNC.RECONVERGENT B4 ;  /* 0x0000000000047941 */ /* 0x000fea0003800200 */
.L_x_58:
[----:B------:R-:W-:Y:S05]  /*5470*/  @P0 BRA `(.L_x_92) ;  /* 0xffffffe000fc0947 */ /* 0x000fea000383ffff */
.L_x_55:
[----:B------:R-:W2:Y:S01]  /*5480*/  LDG.E.64 R20, desc[UR6][R120.64+0x60] ;  /* 0x0000600678147981 */ /* 0x000ea2000c1e1b00 */
[----:B------:R-:W0:Y:S03]  /*5490*/  LDCU.64 UR4, c[0x0][0x3a0] ;  /* 0x00007400ff0477ac */ /* 0x000e260008000a00 */
[----:B------:R-:W3:Y:S04]  /*54a0*/  LDG.E.64 R24, desc[UR6][R120.64+0x48] ;  /* 0x0000480678187981 */ /* 0x000ee8000c1e1b00 */
[----:B------:R-:W4:Y:S04]  /*54b0*/  LDG.E.64 R26, desc[UR6][R120.64+0x50] ;  /* 0x00005006781a7981 */ /* 0x000f28000c1e1b00 */
[----:B------:R-:W5:Y:S01]  /*54c0*/  LDG.E.64 R40, desc[UR6][R120.64+0x58] ;  /* 0x0000580678287981 */ /* 0x000f62000c1e1b00 */
[----:B------:R-:W-:Y:S01]  /*54d0*/  PLOP3.LUT P1, PT, PT, PT, PT, 0x8, 0x80 ;  /* 0x000000000080781c */ /* 0x000fe20003f2e170 */
[----:B0-----:R-:W-:-:S04]  /*54e0*/  UISETP.NE.U32.AND UP0, UPT, UR4, URZ, UPT ;  /* 0x000000ff0400728c */ /* 0x001fc8000bf05070 */
[----:B------:R-:W-:Y:S01]  /*54f0*/  UISETP.NE.AND.EX UP0, UPT, UR5, URZ, UPT, UP0 ;  /* 0x000000ff0500728c */ /* 0x000fe2000bf05300 */
[----:B--2---:R-:W-:Y:S02]  /*5500*/  DADD R22, -R20, 1 ;  /* 0x3ff0000014167429 */ /* 0x004fe40000000100 */
[----:B---3--:R-:W-:-:S06]  /*5510*/  DMUL R24, R24, R118 ;  /* 0x0000007618187228 */ /* 0x008fcc0000000000 */
[----:B------:R-:W-:Y:S02]  /*5520*/  DMUL R22, R22, R122 ;  /* 0x0000007a16167228 */ /* 0x000fe40000000000 */
[----:B----4-:R-:W-:Y:S02]  /*5530*/  DMUL R26, R26, R116 ;  /* 0x000000741a1a7228 */ /* 0x010fe40000000000 */
[----:B-----5:R-:W-:Y:S02]  /*5540*/  DMUL R40, R40, R114 ;  /* 0x0000007228287228 */ /* 0x020fe40000000000 */
[----:B------:R-:W-:Y:S02]  /*5550*/  DMUL R122, R20, R122 ;  /* 0x0000007a147a7228 */ /* 0x000fe40000000000 */
[----:B------:R-:W-:Y:S02]  /*5560*/  DFMA R54, R24, R22, R54 ;  /* 0x000000161836722b */ /* 0x000fe40000000036 */
[----:B------:R-:W-:-:S02]  /*5570*/  DFMA R56, R22, R26, R56 ;  /* 0x0000001a1638722b */ /* 0x000fc40000000038 */
[----:B------:R-:W-:Y:S01]  /*5580*/  DFMA R58, R22, R40, R58 ;  /* 0x00000028163a722b */ /* 0x000fe2000000003a */
[----:B------:R-:W-:Y:S10]  /*5590*/  BRA.U !UP0, `(.L_x_93) ;  /* 0x00000009084c7547 */ /* 0x000ff4000b800000 */
[----:B------:R-:W-:Y:S01]  /*55a0*/  PRMT R92, RZ, 0x7610, R92 ;  /* 0x00007610ff5c7816 */ /* 0x000fe2000000005c */
[----:B------:R-:W-:Y:S02]  /*55b0*/  IMAD.MOV.U32 R94, RZ, RZ, RZ ;  /* 0x000000ffff5e7224 */ /* 0x000fe400078e00ff */
[----:B------:R-:W-:-:S07]  /*55c0*/  IMAD.MOV.U32 R93, RZ, RZ, RZ ;  /* 0x000000ffff5d7224 */ /* 0x000fce00078e00ff */
.L_x_102:
[----:B------:R-:W0:Y:S01]  /*55d0*/  LDC.64 R20, c[0x0][0x398] ;  /* 0x0000e600ff147b82 */ /* 0x000e220000000a00 */
[----:B------:R-:W-:Y:S02]  /*55e0*/  IMAD R23, R93, 0x70, RZ ;  /* 0x000000705d177824 */ /* 0x000fe400078e02ff */
[----:B0-----:R-:W-:-:S04]  /*55f0*/  IMAD.WIDE.U32 R20, R94, 0x70, R20 ;  /* 0x000000705e147825 */ /* 0x001fc800078e0014 */
[----:B------:R-:W-:-:S05]  /*5600*/  IMAD.IADD R21, R21, 0x1, R23 ;  /* 0x0000000115157824 */ /* 0x000fca00078e0217 */
[----:B------:R-:W2:Y:S04]  /*5610*/  LDG.E.64 R90, desc[UR6][R20.64+0x10] ;  /* 0x00001006145a7981 */ /* 0x000ea8000c1e1b00 */
[----:B------:R-:W2:Y:S04]  /*5620*/  LDG.E.64 R88, desc[UR6][R20.64+0x40] ;  /* 0x0000400614587981 */ /* 0x000ea8000c1e1b00 */
[----:B------:R-:W3:Y:S04]  /*5630*/  LDG.E.64 R78, desc[UR6][R20.64] ;  /* 0x00000006144e7981 */ /* 0x000ee8000c1e1b00 */
[----:B------:R-:W4:Y:S04]  /*5640*/  LDG.E.64 R42, desc[UR6][R20.64+0x8] ;  /* 0x00000806142a7981 */ /* 0x000f28000c1e1b00 */
[----:B------:R-:W3:Y:S04]  /*5650*/  LDG.E.64 R86, desc[UR6][R20.64+0x30] ;  /* 0x0000300614567981 */ /* 0x000ee8000c1e1b00 */
[----:B------:R-:W4:Y:S04]  /*5660*/  LDG.E.64 R84, desc[UR6][R20.64+0x38] ;  /* 0x0000380614547981 */ /* 0x000f28000c1e1b00 */
[----:B------:R-:W5:Y:S04]  /*5670*/  LDG.E.64 R82, desc[UR6][R20.64+0x20] ;  /* 0x0000200614527981 */ /* 0x000f68000c1e1b00 */
[----:B------:R-:W5:Y:S04]  /*5680*/  LDG.E.64 R46, desc[UR6][R20.64+0x18] ;  /* 0x00001806142e7981 */ /* 0x000f68000c1e1b00 */
[----:B------:R0:W5:Y:S01]  /*5690*/  LDG.E.64 R44, desc[UR6][R20.64+0x28] ;  /* 0x00002806142c7981 */ /* 0x000162000c1e1b00 */
[----:B------:R-:W-:Y:S01]  /*56a0*/  UMOV UR4, 0xd9d7bdbb ;  /* 0xd9d7bdbb00047882 */ /* 0x000fe20000000000 */
[----:B------:R-:W-:Y:S01]  /*56b0*/  UMOV UR5, 0x3ddb7cdf ;  /* 0x3ddb7cdf00057882 */ /* 0x000fe20000000000 */
[----:B------:R-:W-:Y:S01]  /*56c0*/  BSSY.RECONVERGENT B4, `(.L_x_94) ;  /* 0x0000079000047945 */ /* 0x000fe20003800200 */
[----:B--2---:R-:W-:-:S08]  /*56d0*/  DADD R88, -R90, R88 ;  /* 0x000000005a587229 */ /* 0x004fd00000000158 */
[----:B------:R-:W-:Y:S02]  /*56e0*/  DMUL R24, R68, R88 ;  /* 0x0000005844187228 */ /* 0x000fe40000000000 */
[----:B---3--:R-:W-:Y:S02]  /*56f0*/  DADD R86, -R78, R86 ;  /* 0x000000004e567229 */ /* 0x008fe40000000156 */
[----:B----4-:R-:W-:Y:S02]  /*5700*/  DADD R84, -R42, R84 ;  /* 0x000000002a547229 */ /* 0x010fe40000000154 */
[----:B-----5:R-:W-:-:S04]  /*5710*/  DADD R82, R82, -R42 ;  /* 0x0000000052527229 */ /* 0x020fc8000000082a */
[C---:B------:R-:W-:Y:S02]  /*5720*/  DFMA R96, R64.reuse, R86, -R24 ;  /* 0x000000564060722b */ /* 0x040fe40000000818 */
[----:B------:R-:W-:Y:S02]  /*5730*/  DMUL R22, R64, R84 ;  /* 0x0000005440167228 */ /* 0x000fe40000000000 */
[----:B------:R-:W-:Y:S02]  /*5740*/  DADD R46, R46, -R78 ;  /* 0x000000002e2e7229 */ /* 0x000fe4000000084e */
[----:B------:R-:W-:Y:S02]  /*5750*/  DMUL R24, R66, R86 ;  /* 0x0000005642187228 */ /* 0x000fe40000000000 */
[----:B0-----:R-:W-:Y:S02]  /*5760*/  DMUL R20, R82, R96 ;  /* 0x0000006052147228 */ /* 0x001fe40000000000 */
[----:B------:R-:W-:-:S02]  /*5770*/  DFMA R80, R66, R88, -R22 ;  /* 0x000000584250722b */ /* 0x000fc40000000816 */
[----:B------:R-:W-:Y:S02]  /*5780*/  DADD R44, R44, -R90 ;  /* 0x000000002c2c7229 */ /* 0x000fe4000000085a */
[----:B------:R-:W-:-:S04]  /*5790*/  DFMA R98, R68, R84, -R24 ;  /* 0x000000544462722b */ /* 0x000fc80000000818 */
        /* <DEDUP_REMOVED lines=25> */
[----:B------:R-:W-:Y:S01]  /*5930*/  MOV R78, R26 ;  /* 0x0000001a004e7202 */ /* 0x000fe20000000f00 */
[----:B------:R-:W-:Y:S01]  /*5940*/  IMAD.MOV.U32 R41, RZ, RZ, R27 ;  /* 0x000000ffff297224 */ /* 0x000fe200078e001b */
[----:B------:R-:W-:-:S07]  /*5950*/  MOV R36, 0x5970 ;  /* 0x0000597000247802 */ /* 0x000fce0000000f00 */
[----:B------:R-:W-:Y:S05]  /*5960*/  CALL.REL.NOINC `($__internal_1_$__cuda_sm20_div_rn_f64_full) ;  /* 0x0000000c00507944 */ /* 0x000fea0003c00000 */
[----:B------:R-:W-:Y:S02]  /*5970*/  IMAD.MOV.U32 R20, RZ, RZ, R42 ;  /* 0x000000ffff147224 */ /* 0x000fe400078e002a */
[----:B------:R-:W-:-:S07]  /*5980*/  IMAD.MOV.U32 R21, RZ, RZ, R43 ;  /* 0x000000ffff157224 */ /* 0x000fce00078e002b */
.L_x_97:
[----:B------:R-:W-:Y:S05]  /*5990*/  BSYNC.RECONVERGENT B5 ;  /* 0x0000000000057941 */ /* 0x000fea0003800200 */
.L_x_96:
        /* <DEDUP_REMOVED lines=31> */
.L_x_99:
[----:B------:R-:W-:Y:S05]  /*5b90*/  BSYNC.RECONVERGENT B5 ;  /* 0x0000000000057941 */ /* 0x000fea0003800200 */
.L_x_98:
        /* <DEDUP_REMOVED lines=26> */
.L_x_101:
[----:B------:R-:W-:Y:S05]  /*5d40*/  BSYNC.RECONVERGENT B5 ;  /* 0x0000000000057941 */ /* 0x000fea0003800200 */
.L_x_100:
[----:B------:R-:W-:Y:S01]  /*5d50*/  UMOV UR4, 0x20000000 ;  /* 0x2000000000047882 */ /* 0x000fe20000000000 */
[----:B------:R-:W-:Y:S02]  /*5d60*/  UMOV UR5, 0x4202a05f ;  /* 0x4202a05f00057882 */ /* 0x000fe40000000000 */
[----:B------:R-:W-:Y:S01]  /*5d70*/  DSETP.GT.AND P0, PT, R42, UR4, PT ;  /* 0x000000042a007e2a */ /* 0x000fe2000bf04000 */
[----:B------:R-:W-:Y:S01]  /*5d80*/  UMOV UR4, 0xa0b5ed8d ;  /* 0xa0b5ed8d00047882 */ /* 0x000fe20000000000 */
[----:B------:R-:W-:-:S04]  /*5d90*/  UMOV UR5, 0x3eb0c6f7 ;  /* 0x3eb0c6f700057882 */ /* 0x000fc80000000000 */
[----:B------:R-:W-:-:S14]  /*5da0*/  DSETP.LT.OR P0, PT, R42, UR4, P0 ;  /* 0x000000042a007e2a */ /* 0x000fdc0008701400 */
        /* <DEDUP_REMOVED lines=10> */
.L_x_95:
[----:B------:R-:W-:Y:S05]  /*5e50*/  BSYNC.RECONVERGENT B4 ;  /* 0x0000000000047941 */ /* 0x000fea0003800200 */
.L_x_94:
[----:B------:R-:W0:Y:S01]  /*5e60*/  LDCU.64 UR4, c[0x0][0x3a0] ;  /* 0x00007400ff0477ac */ /* 0x000e220008000a00 */
[----:B------:R-:W-:-:S05]  /*5e70*/  IADD3 R94, P0, PT, R94, 0x1, RZ ;  /* 0x000000015e5e7810 */ /* 0x000fca0007f1e0ff */
[----:B------:R-:W-:Y:S01]  /*5e80*/  IMAD.X R93, RZ, RZ, R93, P0 ;  /* 0x000000ffff5d7224 */ /* 0x000fe200000e065d */
[----:B0-----:R-:W-:-:S04]  /*5e90*/  ISETP.NE.U32.AND P0, PT, R94, UR4, PT ;  /* 0x000000045e007c0c */ /* 0x001fc8000bf05070 */
[----:B------:R-:W-:-:S13]  /*5ea0*/  ISETP.NE.AND.EX P0, PT, R93, UR5, PT, P0 ;  /* 0x000000055d007c0c */ /* 0x000fda000bf05300 */
[----:B------:R-:W-:Y:S05]  /*5eb0*/  @P0 BRA `(.L_x_102) ;  /* 0xfffffff400c40947 */ /* 0x000fea000383ffff */
[----:B------:R-:W-:-:S13]  /*5ec0*/  LOP3.LUT P1, RZ, R92, 0xff, RZ, 0xc0, !PT ;  /* 0x000000ff5cff7812 */ /* 0x000fda000782c0ff */
.L_x_93:
[----:B------:R-:W0:Y:S01]  /*5ed0*/  LDCU.64 UR4, c[0x0][0x3b8] ;  /* 0x00007700ff0477ac */ /* 0x000e220008000a00 */
[----:B------:R-:W-:Y:S01]  /*5ee0*/  IADD3 R28, P0, PT, R28, 0x1, RZ ;  /* 0x000000011c1c7810 */ /* 0x000fe20007f1e0ff */
[----:B------:R-:W-:Y:S01]  /*5ef0*/  DSETP.MIN.AND P2, P3, R122, 1, PT ;  /* 0x3ff000007a00742a */ /* 0x000fe20003b40000 */
[----:B------:R-:W-:Y:S01]  /*5f00*/  IMAD.MOV.U32 R20, RZ, RZ, R123 ;  /* 0x000000ffff147224 */ /* 0x000fe200078e007b */
[----:B------:R-:W-:Y:S01]  /*5f10*/  MOV R46, R76 ;  /* 0x0000004c002e7202 */ /* 0x000fe20000000f00 */
[----:B------:R-:W-:Y:S02]  /*5f20*/  IMAD.MOV.U32 R21, RZ, RZ, 0x80000 ;  /* 0x00080000ff157424 */ /* 0x000fe400078e00ff */
[----:B------:R-:W-:Y:S01]  /*5f30*/  IMAD.X R0, RZ, RZ, R0, P0 ;  /* 0x000000ffff007224 */ /* 0x000fe200000e0600 */
[----:B------:R-:W-:Y:S01]  /*5f40*/  FSEL R23, R20, 1.875, P2 ;  /* 0x3ff0000014177808 */ /* 0x000fe20001000000 */
[----:B------:R-:W-:Y:S01]  /*5f50*/  IMAD.MOV.U32 R20, RZ, RZ, R38 ;  /* 0x000000ffff147224 */ /* 0x000fe200078e0026 */
[----:B------:R-:W-:Y:S01]  /*5f60*/  SEL R122, R122, RZ, P2 ;  /* 0x000000ff7a7a7207 */ /* 0x000fe20001000000 */
[----:B------:R-:W-:-:S05]  /*5f70*/  IMAD.MOV.U32 R47, RZ, RZ, R77 ;  /* 0x000000ffff2f7224 */ /* 0x000fca00078e004d */
[----:B------:R-:W-:Y:S01]  /*5f80*/  @P3 LOP3.LUT R23, R21, 0x3ff00000, RZ, 0xfc, !PT ;  /* 0x3ff0000015173812 */ /* 0x000fe200078efcff */
[----:B------:R-:W-:Y:S01]  /*5f90*/  IMAD.MOV.U32 R21, RZ, RZ, R37 ;  /* 0x000000ffff157224 */ /* 0x000fe200078e0025 */
[----:B0-----:R-:W-:-:S03]  /*5fa0*/  ISETP.LT.U32.AND P0, PT, R28, UR4, PT ;  /* 0x000000041c007c0c */ /* 0x001fc6000bf01070 */
[----:B------:R-:W-:Y:S01]  /*5fb0*/  IMAD.MOV.U32 R123, RZ, RZ, R23 ;  /* 0x000000ffff7b7224 */ /* 0x000fe200078e0017 */
[----:B------:R-:W-:-:S13]  /*5fc0*/  ISETP.LT.U32.AND.EX P0, PT, R0, UR5, PT, P0 ;  /* 0x0000000500007c0c */ /* 0x000fda000bf01100 */
[----:B------:R-:W-:Y:S05]  /*5fd0*/  @P1 BRA P0, `(.L_x_103) ;  /* 0xffffffcc00781947 */ /* 0x000fea000003ffff */
[----:B------:R-:W-:Y:S05]  /*5fe0*/  BSYNC.RECONVERGENT B3 ;  /* 0x0000000000037941 */ /* 0x000fea0003800200 */
.L_x_46:
[----:B------:R-:W-:Y:S02]  /*5ff0*/  DMUL R54, R54, 255 ;  /* 0x406fe00036367828 */ /* 0x000fe40000000000 */
[----:B------:R-:W-:Y:S02]  /*6000*/  DMUL R56, R56, 255 ;  /* 0x406fe00038387828 */ /* 0x000fe40000000000 */
[----:B------:R-:W-:-:S11]  /*6010*/  DMUL R58, R58, 255 ;  /* 0x406fe0003a3a7828 */ /* 0x000fd60000000000 */
.L_x_43:
[----:B------:R-:W-:Y:S05]  /*6020*/  BSYNC.RECONVERGENT B2 ;  /* 0x0000000000027941 */ /* 0x000fea0003800200 */
.L_x_42:
[----:B------:R-:W-:Y:S01]  /*6030*/  DSETP.MIN.AND P0, P1, R54, 255, PT ;  /* 0x406fe0003600742a */ /* 0x000fe20003900000 */
[----:B------:R-:W0:Y:S01]  /*6040*/  LDCU.64 UR4, c[0x0][0x390] ;  /* 0x00007200ff0477ac */ /* 0x000e220008000a00 */
[----:B------:R-:W-:Y:S01]  /*6050*/  DSETP.MIN.AND P2, P3, R56, 255, PT ;  /* 0x406fe0003800742a */ /* 0x000fe20003b40000 */
[----:B------:R-:W-:Y:S01]  /*6060*/  IMAD.MOV.U32 R0, RZ, RZ, R55 ;  /* 0x000000ffff007224 */ /* 0x000fe200078e0037 */
[----:B------:R-:W-:Y:S01]  /*6070*/  LOP3.LUT R39, RZ, R34, RZ, 0x33, !PT ;  /* 0x00000022ff277212 */ /* 0x000fe200078e33ff */
[----:B------:R-:W-:Y:S01]  /*6080*/  IMAD.MOV.U32 R20, RZ, RZ, 0x80000 ;  /* 0x00080000ff147424 */ /* 0x000fe200078e00ff */
[----:B------:R-:W1:Y:S01]  /*6090*/  LDCU.128 UR16, c[0x0][0x380] ;  /* 0x00007000ff1077ac */ /* 0x000e620008000c00 */
[----:B------:R-:W-:Y:S01]  /*60a0*/  IMAD.MOV.U32 R22, RZ, RZ, 0x80000 ;  /* 0x00080000ff167424 */ /* 0x000fe200078e00ff */
[----:B------:R-:W-:Y:S01]  /*60b0*/  FSEL R21, R0, 3.748046875, P0 ;  /* 0x406fe00000157808 */ /* 0x000fe20000000000 */
[----:B------:R-:W-:Y:S02]  /*60c0*/  IMAD.MOV.U32 R0, RZ, RZ, R57 ;  /* 0x000000ffff007224 */ /* 0x000fe400078e0039 */
[----:B------:R-:W-:-:S03]  /*60d0*/  IMAD.MOV.U32 R24, RZ, RZ, 0x80000 ;  /* 0x00080000ff187424 */ /* 0x000fc600078e00ff */
[----:B------:R-:W-:Y:S01]  /*60e0*/  @P1 LOP3.LUT R21, R20, 0x406fe000, RZ, 0xfc, !PT ;  /* 0x406fe00014151812 */ /* 0x000fe200078efcff */
[----:B------:R-:W-:Y:S01]  /*60f0*/  DSETP.MIN.AND P1, P4, R58, 255, PT ;  /* 0x406fe0003a00742a */ /* 0x000fe20003c20000 */
[----:B------:R-:W-:Y:S02]  /*6100*/  FSEL R23, R0, 3.748046875, P2 ;  /* 0x406fe00000177808 */ /* 0x000fe40001000000 */
[----:B------:R-:W-:Y:S01]  /*6110*/  @P3 LOP3.LUT R23, R22, 0x406fe000, RZ, 0xfc, !PT ;  /* 0x406fe00016173812 */ /* 0x000fe200078efcff */
[----:B------:R-:W-:Y:S01]  /*6120*/  IMAD.MOV.U32 R22, RZ, RZ, R59 ;  /* 0x000000ffff167224 */ /* 0x000fe200078e003b */
[----:B------:R-:W-:Y:S02]  /*6130*/  SEL R20, R54, RZ, P0 ;  /* 0x000000ff36147207 */ /* 0x000fe40000000000 */
[----:B0-----:R-:W-:Y:S01]  /*6140*/  IADD3 R39, P0, PT, R39, UR4, RZ ;  /* 0x0000000427277c10 */ /* 0x001fe2000ff1e0ff */
[----:B------:R-:W0:Y:S01]  /*6150*/  LDCU UR4, c[0x0][0x360] ;  /* 0x00006c00ff0477ac */ /* 0x000e220008000800 */
[----:B------:R-:W0:Y:S01]  /*6160*/  LDC R27, c[0x0][0x370] ;  /* 0x0000dc00ff1b7b82 */ /* 0x000e220000000800 */
[----:B------:R-:W-:Y:S01]  /*6170*/  FSEL R41, R22, 3.748046875, P1 ;  /* 0x406fe00016297808 */ /* 0x000fe20000800000 */
[----:B------:R2:W-:Y:S01]  /*6180*/  F2I.U32.F64.TRUNC R0, R20 ;  /* 0x0000001400007311 */ /* 0x0005e2000030d000 */
[----:B------:R-:W-:-:S02]  /*6190*/  SEL R22, R56, RZ, P2 ;  /* 0x000000ff38167207 */ /* 0x000fc40001000000 */
[----:B------:R-:W-:Y:S02]  /*61a0*/  @P4 LOP3.LUT R41, R24, 0x406fe000, RZ, 0xfc, !PT ;  /* 0x406fe00018294812 */ /* 0x000fe400078efcff */
[----:B------:R-:W-:-:S03]  /*61b0*/  LOP3.LUT R24, RZ, R35, RZ, 0x33, !PT ;  /* 0x00000023ff187212 */ /* 0x000fc600078e33ff */
[----:B------:R-:W3:Y:S01]  /*61c0*/  F2I.U32.F64.TRUNC R25, R22 ;  /* 0x0000001600197311 */ /* 0x000ee2000030d000 */
[----:B------:R-:W-:Y:S01]  /*61d0*/  IADD3.X R24, PT, PT, R24, UR5, RZ, P0, !PT ;  /* 0x0000000518187c10 */ /* 0x000fe200087fe4ff */
[----:B------:R-:W-:Y:S01]  /*61e0*/  UMOV UR5, 0x3340 ;  /* 0x0000334000057882 */ /* 0x000fe20000000000 */
[----:B--2---:R-:W-:Y:S02]  /*61f0*/  SEL R20, R58, RZ, P1 ;  /* 0x000000ff3a147207 */ /* 0x004fe40000800000 */
[----:B------:R-:W-:Y:S01]  /*6200*/  MOV R21, R41 ;  /* 0x0000002900157202 */ /* 0x000fe20000000f00 */
[----:B-1----:R-:W-:Y:S02]  /*6210*/  IMAD R24, R24, UR18, RZ ;  /* 0x0000001218187c24 */ /* 0x002fe4000f8e02ff */
[----:B------:R-:W-:Y:S01]  /*6220*/  IMAD.U32 R41, RZ, RZ, UR5 ;  /* 0x00000005ff297e24 */ /* 0x000fe2000f8e00ff */
[----:B------:R1:W2:Y:S01]  /*6230*/  F2I.U32.F64.TRUNC R26, R20 ;  /* 0x00000014001a7311 */ /* 0x0002a2000030d000 */
[----:B0-----:R-:W-:Y:S01]  /*6240*/  IMAD R27, R27, UR4, RZ ;  /* 0x000000041b1b7c24 */ /* 0x001fe2000f8e02ff */
[----:B---3--:R-:W-:Y:S01]  /*6250*/  PRMT R0, R0, 0x3340, R25 ;  /* 0x0000334000007816 */ /* 0x008fe20000000019 */
[----:B-1----:R-:W-:-:S03]  /*6260*/  IMAD.MOV.U32 R20, RZ, RZ, R32 ;  /* 0x000000ffff147224 */ /* 0x002fc600078e0020 */
[----:B------:R-:W-:Y:S01]  /*6270*/  IADD3 R32, P1, PT, R27, R32, RZ ;  /* 0x000000201b207210 */ /* 0x000fe20007f3e0ff */
[----:B------:R-:W-:Y:S02]  /*6280*/  IMAD.MOV.U32 R21, RZ, RZ, R31 ;  /* 0x000000ffff157224 */ /* 0x000fe400078e001f */
[----:B------:R-:W-:-:S04]  /*6290*/  IMAD.WIDE.U32 R22, R39, UR18, R20 ;  /* 0x0000001227167c25 */ /* 0x000fc8000f8e0014 */
[----:B------:R-:W-:Y:S01]  /*62a0*/  IMAD R39, R39, UR19, R24 ;  /* 0x0000001327277c24 */ /* 0x000fe2000f8e0218 */
[----:B------:R-:W-:Y:S01]  /*62b0*/  LEA R24, P0, R22, UR16, 0x2 ;  /* 0x0000001016187c11 */ /* 0x000fe2000f8010ff */
[----:B------:R-:W-:Y:S02]  /*62c0*/  IMAD.X R31, RZ, RZ, R31, P1 ;  /* 0x000000ffff1f7224 */ /* 0x000fe400008e061f */
[----:B------:R-:W-:Y:S01]  /*62d0*/  IMAD.IADD R25, R23, 0x1, R39 ;  /* 0x0000000117197824 */ /* 0x000fe200078e0227 */
[----:B--2---:R-:W-:-:S04]  /*62e0*/  PRMT R23, R26, R41, 0xffff ;  /* 0x0000ffff1a177416 */ /* 0x004fc80000000029 */
[----:B------:R-:W-:Y:S02]  /*62f0*/  LEA.HI.X R25, R22, UR17, R25, 0x2, P0 ;  /* 0x0000001116197c11 */ /* 0x000fe400080f1419 */
[----:B------:R-:W-:Y:S02]  /*6300*/  PRMT R23, R0, 0x5410, R23 ;  /* 0x0000541000177816 */ /* 0x000fe40000000017 */
[----:B------:R-:W-:-:S03]  /*6310*/  ISETP.GE.U32.AND P0, PT, R32, UR18, PT ;  /* 0x0000001220007c0c */ /* 0x000fc6000bf06070 */
[----:B------:R0:W-:Y:S01]  /*6320*/  STG.E desc[UR6][R24.64], R23 ;  /* 0x0000001718007986 */ /* 0x0001e2000c101906 */
[----:B------:R-:W-:-:S13]  /*6330*/  ISETP.GE.U32.AND.EX P0, PT, R31, UR19, PT, P0 ;  /* 0x000000131f007c0c */ /* 0x000fda000bf06100 */
[----:B0-----:R-:W-:Y:S05]  /*6340*/  @!P0 BRA `(.L_x_104) ;  /* 0xffffffbc00108947 */ /* 0x001fea000383ffff */
.L_x_31:
[----:B------:R-:W-:Y:S05]  /*6350*/  BSYNC.RECONVERGENT B1 ;  /* 0x0000000000017941 */ /* 0x000fea0003800200 */
.L_x_30:
[----:B------:R-:W0:Y:S01]  /*6360*/  LDCU UR4, c[0x0][0x364] ;  /* 0x00006c80ff0477ac */ /* 0x000e220008000800 */
[----:B------:R-:W0:Y:S01]  /*6370*/  LDC R0, c[0x0][0x374] ;  /* 0x0000dd00ff007b82 */ /* 0x000e220000000800 */
[----:B------:R-:W1:Y:S01]  /*6380*/  LDCU.64 UR16, c[0x0][0x390] ;  /* 0x00007200ff1077ac */ /* 0x000e620008000a00 */
[----:B0-----:R-:W-:-:S05]  /*6390*/  IMAD R21, R0, UR4, RZ ;  /* 0x0000000400157c24 */ /* 0x001fca000f8e02ff */
[----:B------:R-:W-:-:S05]  /*63a0*/  IADD3 R34, P0, PT, R21, R34, RZ ;  /* 0x0000002215227210 */ /* 0x000fca0007f1e0ff */
[----:B------:R-:W-:Y:S01]  /*63b0*/  IMAD.X R35, RZ, RZ, R35, P0 ;  /* 0x000000ffff237224 */ /* 0x000fe200000e0623 */
[----:B-1----:R-:W-:-:S04]  /*63c0*/  ISETP.GE.U32.AND P0, PT, R34, UR16, PT ;  /* 0x0000001022007c0c */ /* 0x002fc8000bf06070 */
[----:B------:R-:W-:-:S13]  /*63d0*/  ISETP.GE.U32.AND.EX P0, PT, R35, UR17, PT, P0 ;  /* 0x0000001123007c0c */ /* 0x000fda000bf06100 */
[----:B------:R-:W-:Y:S05]  /*63e0*/  @!P0 BRA `(.L_x_105) ;  /* 0xffffffb800cc8947 */ /* 0x000fea000383ffff */
[----:B------:R-:W-:Y:S05]  /*63f0*/  EXIT ;  /* 0x000000000000794d */ /* 0x000fea0003800000 */
        .weak           $__internal_0_$__cuda_sm20_dblrcp_rn_slowpath_v3
        .type           $__internal_0_$__cuda_sm20_dblrcp_rn_slowpath_v3,@function
        .size           $__internal_0_$__cuda_sm20_dblrcp_rn_slowpath_v3,($__internal_1_$__cuda_sm20_div_rn_f64_full - $__internal_0_$__cuda_sm20_dblrcp_rn_slowpath_v3)
$__internal_0_$__cuda_sm20_dblrcp_rn_slowpath_v3:
[----:B------:R-:W-:Y:S01]  /*6400*/  DSETP.GTU.AND P1, PT, |R46|, +INF , PT ;  /* 0x7ff000002e00742a */ /* 0x000fe20003f2c200 */
[----:B------:R-:W-:-:S13]  /*6410*/  BSSY.RECONVERGENT B5, `(.L_x_106) ;  /* 0x0000024000057945 */ /* 0x000fda0003800200 */
[----:B------:R-:W-:Y:S05]  /*6420*/  @P1 BRA `(.L_x_107) ;  /* 0x0000000000801947 */ /* 0x000fea0003800000 */
[----:B------:R-:W-:-:S05]  /*6430*/  LOP3.LUT R40, R47, 0x7fffffff, RZ, 0xc0, !PT ;  /* 0x7fffffff2f287812 */ /* 0x000fca00078ec0ff */
[----:B------:R-:W-:-:S05]  /*6440*/  VIADD R26, R40, 0xffffffff ;  /* 0xffffffff281a7836 */ /* 0x000fca0000000000 */
[----:B------:R-:W-:-:S13]  /*6450*/  ISETP.GE.U32.AND P1, PT, R26, 0x7fefffff, PT ;  /* 0x7fefffff1a00780c */ /* 0x000fda0003f26070 */
[----:B------:R-:W-:Y:S01]  /*6460*/  @P1 LOP3.LUT R27, R47, 0x7ff00000, RZ, 0x3c, !PT ;  /* 0x7ff000002f1b1812 */ /* 0x000fe200078e3cff */
[----:B------:R-:W-:Y:S01]  /*6470*/  @P1 IMAD.MOV.U32 R26, RZ, RZ, RZ ;  /* 0x000000ffff1a1224 */ /* 0x000fe200078e00ff */
[----:B------:R-:W-:Y:S06]  /*6480*/  @P1 BRA `(.L_x_108) ;  /* 0x0000000000701947 */ /* 0x000fec0003800000 */
[----:B------:R-:W-:-:S13]  /*6490*/  ISETP.GE.U32.AND P1, PT, R40, 0x1000001, PT ;  /* 0x010000012800780c */ /* 0x000fda0003f26070 */
[----:B------:R-:W-:Y:S05]  /*64a0*/  @!P1 BRA `(.L_x_109) ;  /* 0x0000000000389947 */ /* 0x000fea0003800000 */
[----:B------:R-:W-:Y:S01]  /*64b0*/  IADD3 R27, PT, PT, R47, -0x3fe00000, RZ ;  /* 0xc02000002f1b7810 */ /* 0x000fe20007ffe0ff */
[----:B------:R-:W-:Y:S02]  /*64c0*/  IMAD.MOV.U32 R26, RZ, RZ, R46 ;  /* 0x000000ffff1a7224 */ /* 0x000fe400078e002e */
[----:B------:R-:W-:Y:S01]  /*64d0*/  IMAD.MOV.U32 R40, RZ, RZ, R39 ;  /* 0x000000ffff287224 */ /* 0x000fe200078e0027 */
[----:B------:R-:W0:Y:S05]  /*64e0*/  MUFU.RCP64H R41, R27 ;  /* 0x0000001b00297308 */ /* 0x000e2a0000001800 */
[----:B0-----:R-:W-:-:S08]  /*64f0*/  DFMA R42, -R26, R40, 1 ;  /* 0x3ff000001a2a742b */ /* 0x001fd00000000128 */
[----:B------:R-:W-:-:S08]  /*6500*/  DFMA R42, R42, R42, R42 ;  /* 0x0000002a2a2a722b */ /* 0x000fd0000000002a */
[----:B------:R-:W-:-:S08]  /*6510*/  DFMA R42, R40, R42, R40 ;  /* 0x0000002a282a722b */ /* 0x000fd00000000028 */
[----:B------:R-:W-:-:S08]  /*6520*/  DFMA R40, -R26, R42, 1 ;  /* 0x3ff000001a28742b */ /* 0x000fd0000000012a */
[----:B------:R-:W-:-:S08]  /*6530*/  DFMA R40, R42, R40, R42 ;  /* 0x000000282a28722b */ /* 0x000fd0000000002a */
[----:B------:R-:W-:-:S08]  /*6540*/  DMUL R40, R40, 2.2250738585072013831e-308 ;  /* 0x0010000028287828 */ /* 0x000fd00000000000 */
[----:B------:R-:W-:-:S08]  /*6550*/  DFMA R42, -R46, R40, 1 ;  /* 0x3ff000002e2a742b */ /* 0x000fd00000000128 */
[----:B------:R-:W-:-:S08]  /*6560*/  DFMA R42, R42, R42, R42 ;  /* 0x0000002a2a2a722b */ /* 0x000fd0000000002a */
[----:B------:R-:W-:Y:S01]  /*6570*/  DFMA R26, R40, R42, R40 ;  /* 0x0000002a281a722b */ /* 0x000fe20000000028 */
[----:B------:R-:W-:Y:S10]  /*6580*/  BRA `(.L_x_108) ;  /* 0x0000000000307947 */ /* 0x000ff40003800000 */
.L_x_109:
[----:B------:R-:W-:Y:S01]  /*6590*/  DMUL R40, R46, 8.11296384146066816958e+31 ;  /* 0x469000002e287828 */ /* 0x000fe20000000000 */
[----:B------:R-:W-:-:S05]  /*65a0*/  IMAD.MOV.U32 R26, RZ, RZ, R39 ;  /* 0x000000ffff1a7224 */ /* 0x000fca00078e0027 */
[----:B------:R-:W0:Y:S02]  /*65b0*/  MUFU.RCP64H R27, R41 ;  /* 0x00000029001b7308 */ /* 0x000e240000001800 */
[----:B0-----:R-:W-:-:S08]  /*65c0*/  DFMA R42, -R40, R26, 1 ;  /* 0x3ff00000282a742b */ /* 0x001fd0000000011a */
[----:B------:R-:W-:-:S08]  /*65d0*/  DFMA R42, R42, R42, R42 ;  /* 0x0000002a2a2a722b */ /* 0x000fd0000000002a */
[----:B------:R-:W-:-:S08]  /*65e0*/  DFMA R42, R26, R42, R26 ;  /* 0x0000002a1a2a722b */ /* 0x000fd0000000001a */
[----:B------:R-:W-:-:S08]  /*65f0*/  DFMA R26, -R40, R42, 1 ;  /* 0x3ff00000281a742b */ /* 0x000fd0000000012a */
[----:B------:R-:W-:-:S08]  /*6600*/  DFMA R26, R42, R26, R42 ;  /* 0x0000001a2a1a722b */ /* 0x000fd0000000002a */
[----:B------:R-:W-:Y:S01]  /*6610*/  DMUL R26, R26, 8.11296384146066816958e+31 ;  /* 0x469000001a1a7828 */ /* 0x000fe20000000000 */
[----:B------:R-:W-:Y:S10]  /*6620*/  BRA `(.L_x_108) ;  /* 0x0000000000087947 */ /* 0x000ff40003800000 */
.L_x_107:
[----:B------:R-:W-:Y:S01]  /*6630*/  LOP3.LUT R27, R47, 0x80000, RZ, 0xfc, !PT ;  /* 0x000800002f1b7812 */ /* 0x000fe200078efcff */
[----:B------:R-:W-:-:S07]  /*6640*/  IMAD.MOV.U32 R26, RZ, RZ, R46 ;  /* 0x000000ffff1a7224 */ /* 0x000fce00078e002e */
.L_x_108:
[----:B------:R-:W-:Y:S05]  /*6650*/  BSYNC.RECONVERGENT B5 ;  /* 0x0000000000057941 */ /* 0x000fea0003800200 */
.L_x_106:
[----:B------:R-:W-:Y:S02]  /*6660*/  IMAD.MOV.U32 R42, RZ, RZ, R26 ;  /* 0x000000ffff2a7224 */ /* 0x000fe400078e001a */
[----:B------:R-:W-:Y:S02]  /*6670*/  IMAD.MOV.U32 R43, RZ, RZ, R27 ;  /* 0x000000ffff2b7224 */ /* 0x000fe400078e001b */
[----:B------:R-:W-:Y:S02]  /*6680*/  IMAD.MOV.U32 R26, RZ, RZ, R36 ;  /* 0x000000ffff1a7224 */ /* 0x000fe400078e0024 */
[----:B------:R-:W-:-:S04]  /*6690*/  IMAD.MOV.U32 R27, RZ, RZ, 0x0 ;  /* 0x00000000ff1b7424 */ /* 0x000fc800078e00ff */
[----:B------:R-:W-:Y:S05]  /*66a0*/  RET.REL.NODEC R26 `(_ZN7renders9gpuRenderEP6uchar4mmP7shape_tmP7light_tmmd8vector_tS6_) ;  /* 0xffffff981a547950 */ /* 0x000fea0003c3ffff */
        .weak           $__internal_1_$__cuda_sm20_div_rn_f64_full
        .type           $__internal_1_$__cuda_sm20_div_rn_f64_full,@function
        .size           $__internal_1_$__cuda_sm20_div_rn_f64_full,($__internal_2_$__cuda_sm20_dsqrt_rn_f64_mediumpath_v1 - $__internal_1_$__cuda_sm20_div_rn_f64_full)
$__internal_1_$__cuda_sm20_div_rn_f64_full:
[C---:B------:R-:W-:Y:S01]  /*66b0*/  FSETP.GEU.AND P2, PT, |R41|.reuse, 1.469367938527859385e-39, PT ;  /* 0x001000002900780b */ /* 0x040fe20003f4e200 */
[----:B------:R-:W-:Y:S01]  /*66c0*/  IMAD.MOV.U32 R81, RZ, RZ, R41 ;  /* 0x000000ffff517224 */ /* 0x000fe200078e0029 */
[----:B------:R-:W-:Y:S01]  /*66d0*/  MOV R80, R78 ;  /* 0x0000004e00507202 */ /* 0x000fe20000000f00 */
[----:B------:R-:W-:Y:S01]  /*66e0*/  IMAD.MOV.U32 R130, RZ, RZ, 0x1 ;  /* 0x00000001ff827424 */ /* 0x000fe200078e00ff */
[----:B------:R-:W-:Y:S01]  /*66f0*/  LOP3.LUT R79, R41, 0x800fffff, RZ, 0xc0, !PT ;  /* 0x800fffff294f7812 */ /* 0x000fe200078ec0ff */
[----:B------:R-:W-:Y:S01]  /*6700*/  IMAD.MOV.U32 R128, RZ, RZ, R124 ;  /* 0x000000ffff807224 */ /* 0x000fe200078e007c */
[----:B------:R-:W-:Y:S01]  /*6710*/  FSETP.GEU.AND P4, PT, |R125|, 1.469367938527859385e-39, PT ;  /* 0x001000007d00780b */ /* 0x000fe20003f8e200 */
[----:B------:R-:W-:Y:S01]  /*6720*/  BSSY.RECONVERGENT B0, `(.L_x_110) ;  /* 0x0000051000007945 */ /* 0x000fe20003800200 */
[----:B------:R-:W-:Y:S02]  /*6730*/  LOP3.LUT R79, R79, 0x3ff00000, RZ, 0xfc, !PT ;  /* 0x3ff000004f4f7812 */ /* 0x000fe400078efcff */
[----:B------:R-:W-:-:S02]  /*6740*/  LOP3.LUT R40, R125, 0x7ff00000, RZ, 0xc0, !PT ;  /* 0x7ff000007d287812 */ /* 0x000fc400078ec0ff */
[----:B------:R-:W-:Y:S01]  /*6750*/  LOP3.LUT R41, R41, 0x7ff00000, RZ, 0xc0, !PT ;  /* 0x7ff0000029297812 */ /* 0x000fe200078ec0ff */
[----:B------:R-:W-:-:S03]  /*6760*/  @!P2 DMUL R78, R80, 8.98846567431157953865e+307 ;  /* 0x7fe00000504ea828 */ /* 0x000fc60000000000 */
[----:B------:R-:W-:-:S03]  /*6770*/  ISETP.GE.U32.AND P3, PT, R40, R41, PT ;  /* 0x000000292800720c */ /* 0x000fc60003f66070 */
[----:B------:R-:W0:Y:S01]  /*6780*/  MUFU.RCP64H R131, R79 ;  /* 0x0000004f00837308 */ /* 0x000e220000001800 */
[----:B------:R-:W-:-:S03]  /*6790*/  @!P4 LOP3.LUT R39, R81, 0x7ff00000, RZ, 0xc0, !PT ;  /* 0x7ff000005127c812 */ /* 0x000fc600078ec0ff */
[----:B------:R-:W-:Y:S02]  /*67a0*/  @!P2 LOP3.LUT R41, R79, 0x7ff00000, RZ, 0xc0, !PT ;  /* 0x7ff000004f29a812 */ /* 0x000fe400078ec0ff */
[----:B------:R-:W-:Y:S01]  /*67b0*/  @!P4 ISETP.GE.U32.AND P5, PT, R40, R39, PT ;  /* 0x000000272800c20c */ /* 0x000fe20003fa6070 */
[----:B------:R-:W-:Y:S01]  /*67c0*/  IMAD.MOV.U32 R39, RZ, RZ, 0x1ca00000 ;  /* 0x1ca00000ff277424 */ /* 0x000fe200078e00ff */
[----:B0-----:R-:W-:-:S08]  /*67d0*/  DFMA R42, R130, -R78, 1 ;  /* 0x3ff00000822a742b */ /* 0x001fd0000000084e */
[----:B------:R-:W-:-:S08]  /*67e0*/  DFMA R42, R42, R42, R42 ;  /* 0x0000002a2a2a722b */ /* 0x000fd0000000002a */
[----:B------:R-:W-:Y:S01]  /*67f0*/  DFMA R130, R130, R42, R130 ;  /* 0x0000002a8282722b */ /* 0x000fe20000000082 */
[C---:B------:R-:W-:Y:S02]  /*6800*/  @!P4 SEL R42, R39.reuse, 0x63400000, !P5 ;  /* 0x63400000272ac807 */ /* 0x040fe40006800000 */
[----:B------:R-:W-:Y:S02]  /*6810*/  SEL R43, R39, 0x63400000, !P3 ;  /* 0x63400000272b7807 */ /* 0x000fe40005800000 */
[--C-:B------:R-:W-:Y:S02]  /*6820*/  @!P4 LOP3.LUT R42, R42, 0x80000000, R125.reuse, 0xf8, !PT ;  /* 0x800000002a2ac812 */ /* 0x100fe400078ef87d */
[----:B------:R-:W-:Y:S01]  /*6830*/  LOP3.LUT R129, R43, 0x800fffff, R125, 0xf8, !PT ;  /* 0x800fffff2b817812 */ /* 0x000fe200078ef87d */
[----:B------:R-:W-:Y:S01]  /*6840*/  DFMA R132, R130, -R78, 1 ;  /* 0x3ff000008284742b */ /* 0x000fe2000000084e */
[----:B------:R-:W-:Y:S01]  /*6850*/  @!P4 LOP3.LUT R43, R42, 0x100000, RZ, 0xfc, !PT ;  /* 0x001000002a2bc812 */ /* 0x000fe200078efcff */
[----:B------:R-:W-:-:S06]  /*6860*/  @!P4 IMAD.MOV.U32 R42, RZ, RZ, RZ ;  /* 0x000000ffff2ac224 */ /* 0x000fcc00078e00ff */
[----:B------:R-:W-:Y:S02]  /*6870*/  @!P4 DFMA R128, R128, 2, -R42 ;  /* 0x400000008080c82b */ /* 0x000fe4000000082a */
[----:B------:R-:W-:Y:S01]  /*6880*/  DFMA R130, R130, R132, R130 ;  /* 0x000000848282722b */ /* 0x000fe20000000082 */
[----:B------:R-:W-:-:S07]  /*6890*/  VIADD R43, R41, 0xffffffff ;  /* 0xffffffff292b7836 */ /* 0x000fce0000000000 */
[----:B------:R-:W-:Y:S01]  /*68a0*/  @!P4 LOP3.LUT R40, R129, 0x7ff00000, RZ, 0xc0, !PT ;  /* 0x7ff000008128c812 */ /* 0x000fe200078ec0ff */
[----:B------:R-:W-:-:S04]  /*68b0*/  DMUL R132, R130, R128 ;  /* 0x0000008082847228 */ /* 0x000fc80000000000 */
[----:B------:R-:W-:-:S04]  /*68c0*/  VIADD R42, R40, 0xffffffff ;  /* 0xffffffff282a7836 */ /* 0x000fc80000000000 */
[----:B------:R-:W-:Y:S01]  /*68d0*/  DFMA R134, R132, -R78, R128 ;  /* 0x8000004e8486722b */ /* 0x000fe20000000080 */
[----:B------:R-:W-:-:S04]  /*68e0*/  ISETP.GT.U32.AND P2, PT, R42, 0x7feffffe, PT ;  /* 0x7feffffe2a00780c */ /* 0x000fc80003f44070 */
[----:B------:R-:W-:-:S03]  /*68f0*/  ISETP.GT.U32.OR P2, PT, R43, 0x7feffffe, P2 ;  /* 0x7feffffe2b00780c */ /* 0x000fc60001744470 */
[----:B------:R-:W-:-:S10]  /*6900*/  DFMA R134, R130, R134, R132 ;  /* 0x000000868286722b */ /* 0x000fd40000000084 */
[----:B------:R-:W-:Y:S05]  /*6910*/  @P2 BRA `(.L_x_111) ;  /* 0x0000000000702947 */ /* 0x000fea0003800000 */
[----:B------:R-:W-:Y:S02]  /*6920*/  LOP3.LUT R124, R125, 0x7ff00000, RZ, 0xc0, !PT ;  /* 0x7ff000007d7c7812 */ /* 0x000fe400078ec0ff */
[----:B------:R-:W-:-:S04]  /*6930*/  LOP3.LUT R41, R81, 0x7ff00000, RZ, 0xc0, !PT ;  /* 0x7ff0000051297812 */ /* 0x000fc800078ec0ff */
[CC--:B------:R-:W-:Y:S02]  /*6940*/  VIADDMNMX R40, R124.reuse, -R41.reuse, 0xb9600000, !PT ;  /* 0xb96000007c287446 */ /* 0x0c0fe40007800929 */
[----:B------:R-:W-:Y:S02]  /*6950*/  ISETP.GE.U32.AND P2, PT, R124, R41, PT ;  /* 0x000000297c00720c */ /* 0x000fe40003f46070 */
[----:B------:R-:W-:Y:S02]  /*6960*/  VIMNMX R40, PT, PT, R40, 0x46a00000, PT ;  /* 0x46a0000028287848 */ /* 0x000fe40003fe0100 */
[----:B------:R-:W-:-:S05]  /*6970*/  SEL R39, R39, 0x63400000, !P2 ;  /* 0x6340000027277807 */ /* 0x000fca0005000000 */
[----:B------:R-:W-:Y:S02]  /*6980*/  IMAD.IADD R39, R40, 0x1, -R39 ;  /* 0x0000000128277824 */ /* 0x000fe400078e0a27 */
[----:B------:R-:W-:-:S03]  /*6990*/  IMAD.MOV.U32 R40, RZ, RZ, RZ ;  /* 0x000000ffff287224 */ /* 0x000fc600078e00ff */
[----:B------:R-:W-:-:S06]  /*69a0*/  IADD3 R41, PT, PT, R39, 0x7fe00000, RZ ;  /* 0x7fe0000027297810 */ /* 0x000fcc0007ffe0ff */
[----:B------:R-:W-:-:S10]  /*69b0*/  DMUL R42, R134, R40 ;  /* 0x00000028862a7228 */ /* 0x000fd40000000000 */
[----:B------:R-:W-:-:S13]  /*69c0*/  FSETP.GTU.AND P2, PT, |R43|, 1.469367938527859385e-39, PT ;  /* 0x001000002b00780b */ /* 0x000fda0003f4c200 */
[----:B------:R-:W-:Y:S05]  /*69d0*/  @P2 BRA `(.L_x_112) ;  /* 0x0000000000942947 */ /* 0x000fea0003800000 */
[----:B------:R-:W-:-:S06]  /*69e0*/  DFMA R78, R134, -R78, R128 ;  /* 0x8000004e864e722b */ /* 0x000fcc0000000080 */
[----:B------:R-:W-:-:S04]  /*69f0*/  IMAD.MOV.U32 R78, RZ, RZ, RZ ;  /* 0x000000ffff4e7224 */ /* 0x000fc800078e00ff */
[C---:B------:R-:W-:Y:S02]  /*6a00*/  FSETP.NEU.AND P2, PT, R79.reuse, RZ, PT ;  /* 0x000000ff4f00720b */ /* 0x040fe40003f4d000 */
[----:B------:R-:W-:-:S04]  /*6a10*/  LOP3.LUT R80, R79, 0x80000000, R81, 0x48, !PT ;  /* 0x800000004f507812 */ /* 0x000fc800078e4851 */
[----:B------:R-:W-:-:S07]  /*6a20*/  LOP3.LUT R79, R80, R41, RZ, 0xfc, !PT ;  /* 0x00000029504f7212 */ /* 0x000fce00078efcff */
[----:B------:R-:W-:Y:S05]  /*6a30*/  @!P2 BRA `(.L_x_112) ;  /* 0x00000000007ca947 */ /* 0x000fea0003800000 */
[----:B------:R-:W-:Y:S01]  /*6a40*/  IMAD.MOV R41, RZ, RZ, -R39 ;  /* 0x000000ffff297224 */ /* 0x000fe200078e0a27 */
[----:B------:R-:W-:Y:S01]  /*6a50*/  DMUL.RP R78, R134, R78 ;  /* 0x0000004e864e7228 */ /* 0x000fe20000008000 */
[----:B------:R-:W-:Y:S01]  /*6a60*/  IMAD.MOV.U32 R40, RZ, RZ, RZ ;  /* 0x000000ffff287224 */ /* 0x000fe200078e00ff */
[----:B------:R-:W-:-:S05]  /*6a70*/  IADD3 R39, PT, PT, -R39, -0x43300000, RZ ;  /* 0xbcd0000027277810 */ /* 0x000fca0007ffe1ff */
[----:B------:R-:W-:-:S10]  /*6a80*/  DFMA R40, R42, -R40, R134 ;  /* 0x800000282a28722b */ /* 0x000fd40000000086 */
[----:B------:R-:W-:Y:S02]  /*6a90*/  FSETP.NEU.AND P2, PT, |R41|, R39, PT ;  /* 0x000000272900720b */ /* 0x000fe40003f4d200 */
[----:B------:R-:W-:Y:S02]  /*6aa0*/  LOP3.LUT R39, R79, R80, RZ, 0x3c, !PT ;  /* 0x000000504f277212 */ /* 0x000fe400078e3cff */
[----:B------:R-:W-:Y:S02]  /*6ab0*/  FSEL R42, R78, R42, !P2 ;  /* 0x0000002a4e2a7208 */ /* 0x000fe40005000000 */
[----:B------:R-:W-:Y:S01]  /*6ac0*/  FSEL R43, R39, R43, !P2 ;  /* 0x0000002b272b7208 */ /* 0x000fe20005000000 */
[----:B------:R-:W-:Y:S06]  /*6ad0*/  BRA `(.L_x_112) ;  /* 0x0000000000547947 */ /* 0x000fec0003800000 */
.L_x_111:
[----:B------:R-:W-:-:S14]  /*6ae0*/  DSETP.NAN.AND P2, PT, R124, R124, PT ;  /* 0x0000007c7c00722a */ /* 0x000fdc0003f48000 */
[----:B------:R-:W-:Y:S05]  /*6af0*/  @P2 BRA `(.L_x_113) ;  /* 0x0000000000442947 */ /* 0x000fea0003800000 */
[----:B------:R-:W-:-:S14]  /*6b00*/  DSETP.NAN.AND P2, PT, R80, R80, PT ;  /* 0x000000505000722a */ /* 0x000fdc0003f48000 */
[----:B------:R-:W-:Y:S05]  /*6b10*/  @P2 BRA `(.L_x_114) ;  /* 0x0000000000302947 */ /* 0x000fea0003800000 */
[----:B------:R-:W-:Y:S01]  /*6b20*/  ISETP.NE.AND P2, PT, R40, R41, PT ;  /* 0x000000292800720c */ /* 0x000fe20003f45270 */
[----:B------:R-:W-:Y:S02]  /*6b30*/  IMAD.MOV.U32 R42, RZ, RZ, 0x0 ;  /* 0x00000000ff2a7424 */ /* 0x000fe400078e00ff */
[----:B------:R-:W-:-:S10]  /*6b40*/  IMAD.MOV.U32 R43, RZ, RZ, -0x80000 ;  /* 0xfff80000ff2b7424 */ /* 0x000fd400078e00ff */
[----:B------:R-:W-:Y:S05]  /*6b50*/  @!P2 BRA `(.L_x_112) ;  /* 0x000000000034a947 */ /* 0x000fea0003800000 */
[----:B------:R-:W-:Y:S02]  /*6b60*/  ISETP.NE.AND P2, PT, R40, 0x7ff00000, PT ;  /* 0x7ff000002800780c */ /* 0x000fe40003f45270 */
[----:B------:R-:W-:Y:S02]  /*6b70*/  LOP3.LUT R43, R125, 0x80000000, R81, 0x48, !PT ;  /* 0x800000007d2b7812 */ /* 0x000fe400078e4851 */
[----:B------:R-:W-:-:S13]  /*6b80*/  ISETP.EQ.OR P2, PT, R41, RZ, !P2 ;  /* 0x000000ff2900720c */ /* 0x000fda0005742670 */
[----:B------:R-:W-:Y:S01]  /*6b90*/  @P2 LOP3.LUT R39, R43, 0x7ff00000, RZ, 0xfc, !PT ;  /* 0x7ff000002b272812 */ /* 0x000fe200078efcff */
[----:B------:R-:W-:Y:S02]  /*6ba0*/  @!P2 IMAD.MOV.U32 R42, RZ, RZ, RZ ;  /* 0x000000ffff2aa224 */ /* 0x000fe400078e00ff */
[----:B------:R-:W-:Y:S01]  /*6bb0*/  @P2 IMAD.MOV.U32 R42, RZ, RZ, RZ ;  /* 0x000000ffff2a2224 */ /* 0x000fe200078e00ff */
[----:B------:R-:W-:Y:S01]  /*6bc0*/  @P2 MOV R43, R39 ;  /* 0x00000027002b2202 */ /* 0x000fe20000000f00 */
[----:B------:R-:W-:Y:S06]  /*6bd0*/  BRA `(.L_x_112) ;  /* 0x0000000000147947 */ /* 0x000fec0003800000 */
.L_x_114:
[----:B------:R-:W-:Y:S01]  /*6be0*/  LOP3.LUT R43, R81, 0x80000, RZ, 0xfc, !PT ;  /* 0x00080000512b7812 */ /* 0x000fe200078efcff */
[----:B------:R-:W-:Y:S01]  /*6bf0*/  IMAD.MOV.U32 R42, RZ, RZ, R80 ;  /* 0x000000ffff2a7224 */ /* 0x000fe200078e0050 */
[----:B------:R-:W-:Y:S06]  /*6c00*/  BRA `(.L_x_112) ;  /* 0x0000000000087947 */ /* 0x000fec0003800000 */
.L_x_113:
[----:B------:R-:W-:Y:S01]  /*6c10*/  LOP3.LUT R43, R125, 0x80000, RZ, 0xfc, !PT ;  /* 0x000800007d2b7812 */ /* 0x000fe200078efcff */
[----:B------:R-:W-:-:S07]  /*6c20*/  IMAD.MOV.U32 R42, RZ, RZ, R124 ;  /* 0x000000ffff2a7224 */ /* 0x000fce00078e007c */
.L_x_112:
[----:B------:R-:W-:Y:S05]  /*6c30*/  BSYNC.RECONVERGENT B0 ;  /* 0x0000000000007941 */ /* 0x000fea0003800200 */
.L_x_110:
[----:B------:R-:W-:Y:S02]  /*6c40*/  IMAD.MOV.U32 R40, RZ, RZ, R36 ;  /* 0x000000ffff287224 */ /* 0x000fe400078e0024 */
[----:B------:R-:W-:-:S04]  /*6c50*/  IMAD.MOV.U32 R41, RZ, RZ, 0x0 ;  /* 0x00000000ff297424 */ /* 0x000fc800078e00ff */
[----:B------:R-:W-:Y:S05]  /*6c60*/  RET.REL.NODEC R40 `(_ZN7renders9gpuRenderEP6uchar4mmP7shape_tmP7light_tmmd8vector_tS6_) ;  /* 0xffffff9028e47950 */ /* 0x000fea0003c3ffff */
        .weak           $__internal_2_$__cuda_sm20_dsqrt_rn_f64_mediumpath_v1
        .type           $__internal_2_$__cuda_sm20_dsqrt_rn_f64_mediumpath_v1,@function
        .size           $__internal_2_$__cuda_sm20_dsqrt_rn_f64_mediumpath_v1,($_ZN7renders9gpuRenderEP6uchar4mmP7shape_tmP7light_tmmd8vector_tS6_$__internal_accurate_pow - $__internal_2_$__cuda_sm20_dsqrt_rn_f64_mediumpath_v1)
$__internal_2_$__cuda_sm20_dsqrt_rn_f64_mediumpath_v1:
[----:B------:R-:W-:Y:S01]  /*6c70*/  ISETP.GE.U32.AND P1, PT, R39, -0x3400000, PT ;  /* 0xfcc000002700780c */ /* 0x000fe20003f26070 */
[----:B------:R-:W-:Y:S01]  /*6c80*/  BSSY.RECONVERGENT B0, `(.L_x_115) ;  /* 0x0000024000007945 */ /* 0x000fe20003800200 */
[----:B------:R-:W-:-:S11]  /*6c90*/  IMAD.MOV.U32 R82, RZ, RZ, R36 ;  /* 0x000000ffff527224 */ /* 0x000fd600078e0024 */
[----:B------:R-:W-:Y:S05]  /*6ca0*/  @!P1 BRA `(.L_x_116) ;  /* 0x0000000000209947 */ /* 0x000fea0003800000 */
[----:B------:R-:W-:-:S10]  /*6cb0*/  DFMA.RM R40, R40, R82, R78 ;  /* 0x000000522828722b */ /* 0x000fd4000000404e */
[----:B------:R-:W-:-:S05]  /*6cc0*/  IADD3 R78, P1, PT, R40, 0x1, RZ ;  /* 0x00000001284e7810 */ /* 0x000fca0007f3e0ff */
[----:B------:R-:W-:-:S06]  /*6cd0*/  IMAD.X R79, RZ, RZ, R41, P1 ;  /* 0x000000ffff4f7224 */ /* 0x000fcc00008e0629 */
[----:B------:R-:W-:-:S08]  /*6ce0*/  DFMA.RP R42, -R40, R78, R42 ;  /* 0x0000004e282a722b */ /* 0x000fd0000000812a */
[----:B------:R-:W-:-:S06]  /*6cf0*/  DSETP.GT.AND P1, PT, R42, RZ, PT ;  /* 0x000000ff2a00722a */ /* 0x000fcc0003f24000 */
[----:B------:R-:W-:Y:S02]  /*6d00*/  FSEL R40, R78, R40, P1 ;  /* 0x000000284e287208 */ /* 0x000fe40000800000 */
[----:B------:R-:W-:Y:S01]  /*6d10*/  FSEL R41, R79, R41, P1 ;  /* 0x000000294f297208 */ /* 0x000fe20000800000 */
[----:B------:R-:W-:Y:S06]  /*6d20*/  BRA `(.L_x_117) ;  /* 0x0000000000647947 */ /* 0x000fec0003800000 */
.L_x_116:
[----:B------:R-:W-:-:S14]  /*6d30*/  DSETP.NE.AND P1, PT, R42, RZ, PT ;  /* 0x000000ff2a00722a */ /* 0x000fdc0003f25000 */
[----:B------:R-:W-:Y:S05]  /*6d40*/  @!P1 BRA `(.L_x_118) ;  /* 0x0000000000589947 */ /* 0x000fea0003800000 */
[----:B------:R-:W-:-:S13]  /*6d50*/  ISETP.GE.AND P1, PT, R43, RZ, PT ;  /* 0x000000ff2b00720c */ /* 0x000fda0003f26270 */
[----:B------:R-:W-:Y:S02]  /*6d60*/  @!P1 IMAD.MOV.U32 R40, RZ, RZ, 0x0 ;  /* 0x00000000ff289424 */ /* 0x000fe400078e00ff */
[----:B------:R-:W-:Y:S01]  /*6d70*/  @!P1 IMAD.MOV.U32 R41, RZ, RZ, -0x80000 ;  /* 0xfff80000ff299424 */ /* 0x000fe200078e00ff */
[----:B------:R-:W-:Y:S06]  /*6d80*/  @!P1 BRA `(.L_x_117) ;  /* 0x00000000004c9947 */ /* 0x000fec0003800000 */
[----:B------:R-:W-:-:S13]  /*6d90*/  ISETP.GT.AND P1, PT, R43, 0x7fefffff, PT ;  /* 0x7fefffff2b00780c */ /* 0x000fda0003f24270 */
[----:B------:R-:W-:Y:S05]  /*6da0*/  @P1 BRA `(.L_x_118) ;  /* 0x0000000000401947 */ /* 0x000fea0003800000 */
[----:B------:R-:W-:Y:S01]  /*6db0*/  DMUL R42, R42, 8.11296384146066816958e+31 ;  /* 0x469000002a2a7828 */ /* 0x000fe20000000000 */
[----:B------:R-:W-:Y:S01]  /*6dc0*/  MOV R40, RZ ;  /* 0x000000ff00287202 */ /* 0x000fe20000000f00 */
[----:B------:R-:W-:Y:S02]  /*6dd0*/  IMAD.MOV.U32 R82, RZ, RZ, 0x0 ;  /* 0x00000000ff527424 */ /* 0x000fe400078e00ff */
[----:B------:R-:W-:Y:S02]  /*6de0*/  IMAD.MOV.U32 R83, RZ, RZ, 0x3fd80000 ;  /* 0x3fd80000ff537424 */ /* 0x000fe400078e00ff */
[----:B------:R-:W0:Y:S02]  /*6df0*/  MUFU.RSQ64H R41, R43 ;  /* 0x0000002b00297308 */ /* 0x000e240000001c00 */
[----:B0-----:R-:W-:-:S08]  /*6e00*/  DMUL R78, R40, R40 ;  /* 0x00000028284e7228 */ /* 0x001fd00000000000 */
[----:B------:R-:W-:-:S08]  /*6e10*/  DFMA R78, R42, -R78, 1 ;  /* 0x3ff000002a4e742b */ /* 0x000fd0000000084e */
[----:B------:R-:W-:Y:S02]  /*6e20*/  DFMA R82, R78, R82, 0.5 ;  /* 0x3fe000004e52742b */ /* 0x000fe40000000052 */
[----:B------:R-:W-:-:S08]  /*6e30*/  DMUL R78, R40, R78 ;  /* 0x0000004e284e7228 */ /* 0x000fd00000000000 */
[----:B------:R-:W-:-:S08]  /*6e40*/  DFMA R78, R82, R78, R40 ;  /* 0x0000004e524e722b */ /* 0x000fd00000000028 */
[----:B------:R-:W-:Y:S02]  /*6e50*/  DMUL R40, R42, R78 ;  /* 0x0000004e2a287228 */ /* 0x000fe40000000000 */
[----:B------:R-:W-:-:S06]  /*6e60*/  VIADD R79, R79, 0xfff00000 ;  /* 0xfff000004f4f7836 */ /* 0x000fcc0000000000 */
[----:B------:R-:W-:-:S08]  /*6e70*/  DFMA R82, R40, -R40, R42 ;  /* 0x800000282852722b */ /* 0x000fd0000000002a */
[----:B------:R-:W-:-:S10]  /*6e80*/  DFMA R40, R78, R82, R40 ;  /* 0x000000524e28722b */ /* 0x000fd40000000028 */
[----:B------:R-:W-:Y:S01]  /*6e90*/  VIADD R41, R41, 0xfcb00000 ;  /* 0xfcb0000029297836 */ /* 0x000fe20000000000 */
[----:B------:R-:W-:Y:S06]  /*6ea0*/  BRA `(.L_x_117) ;  /* 0x0000000000047947 */ /* 0x000fec0003800000 */
.L_x_118:
[----:B------:R-:W-:-:S11]  /*6eb0*/  DADD R40, R42, R42 ;  /* 0x000000002a287229 */ /* 0x000fd6000000002a */
.L_x_117:
[----:B------:R-:W-:Y:S05]  /*6ec0*/  BSYNC.RECONVERGENT B0 ;  /* 0x0000000000007941 */ /* 0x000fea0003800200 */
.L_x_115:
[----:B------:R-:W-:-:S04]  /*6ed0*/  IMAD.MOV.U32 R81, RZ, RZ, 0x0 ;  /* 0x00000000ff517424 */ /* 0x000fc800078e00ff */
[----:B------:R-:W-:Y:S05]  /*6ee0*/  RET.REL.NODEC R80 `(_ZN7renders9gpuRenderEP6uchar4mmP7shape_tmP7light_tmmd8vector_tS6_) ;  /* 0xffffff9050447950 */ /* 0x000fea0003c3ffff */
        .type           $_ZN7renders9gpuRenderEP6uchar4mmP7shape_tmP7light_tmmd8vector_tS6_$__internal_accurate_pow,@function
        .size           $_ZN7renders9gpuRenderEP6uchar4mmP7shape_tmP7light_tmmd8vector_tS6_$__internal_accurate_pow,($_ZN7renders9gpuRenderEP6uchar4mmP7shape_tmP7light_tmmd8vector_tS6_$__internal_trig_reduction_slowpathd - $_ZN7renders9gpuRenderEP6uchar4mmP7shape_tmP7light_tmmd8vector_tS6_$__internal_accurate_pow)
$_ZN7renders9gpuRenderEP6uchar4mmP7shape_tmP7light_tmmd8vector_tS6_$__internal_accurate_pow:
[----:B------:R-:W-:Y:S01]  /*6ef0*/  ISETP.GT.U32.AND P1, PT, R41, 0xfffff, PT ;  /* 0x000fffff2900780c */ /* 0x000fe20003f24070 */
[----:B------:R-:W-:Y:S01]  /*6f00*/  IMAD.MOV.U32 R39, RZ, RZ, R41 ;  /* 0x000000ffff277224 */ /* 0x000fe200078e0029 */
[----:B------:R-:W-:Y:S01]  /*6f10*/  UMOV UR4, 0x7d2cafe2 ;  /* 0x7d2cafe200047882 */ /* 0x000fe20000000000 */
[----:B------:R-:W-:Y:S01]  /*6f20*/  IMAD.MOV.U32 R82, RZ, RZ, RZ ;  /* 0x000000ffff527224 */ /* 0x000fe200078e00ff */
[----:B------:R-:W-:Y:S01]  /*6f30*/  UMOV UR5, 0x3eb0f5ff ;  /* 0x3eb0f5ff00057882 */ /* 0x000fe20000000000 */
[----:B------:R-:W-:Y:S01]  /*6f40*/  IMAD.MOV.U32 R86, RZ, RZ, 0x41ad3b5a ;  /* 0x41ad3b5aff567424 */ /* 0x000fe200078e00ff */
[----:B------:R-:W-:Y:S01]  /*6f50*/  UMOV UR16, 0x3b39803f ;  /* 0x3b39803f00107882 */ /* 0x000fe20000000000 */
[----:B------:R-:W-:Y:S01]  /*6f60*/  IMAD.MOV.U32 R87, RZ, RZ, 0x3ed0f5d2 ;  /* 0x3ed0f5d2ff577424 */ /* 0x000fe200078e00ff */
[----:B------:R-:W-:-:S05]  /*6f70*/  UMOV UR17, 0x3c7abc9e ;  /* 0x3c7abc9e00117882 */ /* 0x000fca0000000000 */
[----:B------:R-:W-:-:S10]  /*6f80*/  @!P1 DMUL R94, R40, 1.80143985094819840000e+16 ;  /* 0x43500000285e9828 */ /* 0x000fd40000000000 */
[----:B------:R-:W-:Y:S02]  /*6f90*/  @!P1 IMAD.MOV.U32 R39, RZ, RZ, R95 ;  /* 0x000000ffff279224 */ /* 0x000fe400078e005f */
[----:B------:R-:W-:-:S03]  /*6fa0*/  @!P1 IMAD.MOV.U32 R40, RZ, RZ, R94 ;  /* 0x000000ffff289224 */ /* 0x000fc600078e005e */
[----:B------:R-:W-:Y:S02]  /*6fb0*/  LOP3.LUT R39, R39, 0x800fffff, RZ, 0xc0, !PT ;  /* 0x800fffff27277812 */ /* 0x000fe400078ec0ff */
[----:B------:R-:W-:Y:S02]  /*6fc0*/  MOV R46, R40 ;  /* 0x00000028002e7202 */ /* 0x000fe40000000f00 */
[----:B------:R-:W-:Y:S02]  /*6fd0*/  LOP3.LUT R47, R39, 0x3ff00000, RZ, 0xfc, !PT ;  /* 0x3ff00000272f7812 */ /* 0x000fe400078efcff */
[----:B------:R-:W-:Y:S02]  /*6fe0*/  SHF.R.U32.HI R40, RZ, 0x14, R41 ;  /* 0x00000014ff287819 */ /* 0x000fe40000011629 */
[----:B------:R-:W-:Y:S02]  /*6ff0*/  ISETP.GE.U32.AND P3, PT, R47, 0x3ff6a09f, PT ;  /* 0x3ff6a09f2f00780c */ /* 0x000fe40003f66070 */
[----:B------:R-:W-:-:S05]  /*7000*/  @!P1 LEA.HI R40, R95, 0xffffffca, RZ, 0xc ;  /* 0xffffffca5f289811 */ /* 0x000fca00078f60ff */
[----:B------:R-:W-:-:S06]  /*7010*/  VIADD R41, R40, 0xfffffc01 ;  /* 0xfffffc0128297836 */ /* 0x000fcc0000000000 */
[----:B------:R-:W-:Y:S01]  /*7020*/  @P3 VIADD R39, R47, 0xfff00000 ;  /* 0xfff000002f273836 */ /* 0x000fe20000000000 */
[----:B------:R-:W-:-:S03]  /*7030*/  @P3 IADD3 R41, PT, PT, R40, -0x3fe, RZ ;  /* 0xfffffc0228293810 */ /* 0x000fc60007ffe0ff */
[----:B------:R-:W-:Y:S01]  /*7040*/  @P3 IMAD.MOV.U32 R47, RZ, RZ, R39 ;  /* 0x000000ffff2f3224 */ /* 0x000fe200078e0027 */
[----:B------:R-:W-:Y:S01]  /*7050*/  LOP3.LUT R40, R41, 0x80000000, RZ, 0x3c, !PT ;  /* 0x8000000029287812 */ /* 0x000fe200078e3cff */
[----:B------:R-:W-:-:S04]  /*7060*/  IMAD.MOV.U32 R41, RZ, RZ, 0x43300000 ;  /* 0x43300000ff297424 */ /* 0x000fc800078e00ff */
[----:B------:R-:W-:-:S06]  /*7070*/  DADD R80, R46, 1 ;  /* 0x3ff000002e507429 */ /* 0x000fcc0000000000 */
[----:B------:R-:W0:Y:S02]  /*7080*/  MUFU.RCP64H R83, R81 ;  /* 0x0000005100537308 */ /* 0x000e240000001800 */
[----:B0-----:R-:W-:-:S08]  /*7090*/  DFMA R78, -R80, R82, 1 ;  /* 0x3ff00000504e742b */ /* 0x001fd00000000152 */
[----:B------:R-:W-:Y:S02]  /*70a0*/  DFMA R84, R78, R78, R78 ;  /* 0x0000004e4e54722b */ /* 0x000fe4000000004e */
[----:B------:R-:W-:-:S06]  /*70b0*/  DADD R78, R46, -1 ;  /* 0xbff000002e4e7429 */ /* 0x000fcc0000000000 */
[----:B------:R-:W-:-:S08]  /*70c0*/  DFMA R84, R82, R84, R82 ;  /* 0x000000545254722b */ /* 0x000fd00000000052 */
[----:B------:R-:W-:-:S08]  /*70d0*/  DMUL R46, R78, R84 ;  /* 0x000000544e2e7228 */ /* 0x000fd00000000000 */
[----:B------:R-:W-:-:S08]  /*70e0*/  DFMA R46, R78, R84, R46 ;  /* 0x000000544e2e722b */ /* 0x000fd0000000002e */
[CC--:B------:R-:W-:Y:S02]  /*70f0*/  DMUL R82, R46.reuse, R46.reuse ;  /* 0x0000002e2e527228 */ /* 0x0c0fe40000000000 */
[----:B------:R-:W-:-:S06]  /*7100*/  DMUL R92, R46, R46 ;  /* 0x0000002e2e5c7228 */ /* 0x000fcc0000000000 */
[----:B------:R-:W-:Y:S01]  /*7110*/  DFMA R80, R82, UR4, R86 ;  /* 0x0000000452507c2b */ /* 0x000fe20008000056 */
[----:B------:R-:W-:Y:S01]  /*7120*/  UMOV UR4, 0x75488a3f ;  /* 0x75488a3f00047882 */ /* 0x000fe20000000000 */
[----:B------:R-:W-:Y:S01]  /*7130*/  UMOV UR5, 0x3ef3b20a ;  /* 0x3ef3b20a00057882 */ /* 0x000fe20000000000 */
[----:B------:R-:W-:Y:S02]  /*7140*/  DADD R86, R78, -R46 ;  /* 0x000000004e567229 */ /* 0x000fe4000000082e */
[----:B------:R-:W-:-:S03]  /*7150*/  DMUL R96, R46, R92 ;  /* 0x0000005c2e607228 */ /* 0x000fc60000000000 */
[----:B------:R-:W-:Y:S01]  /*7160*/  DFMA R80, R82, R80, UR4 ;  /* 0x0000000452507e2b */ /* 0x000fe20008000050 */
[----:B------:R-:W-:Y:S01]  /*7170*/  UMOV UR4, 0xe4faecd5 ;  /* 0xe4faecd500047882 */ /* 0x000fe20000000000 */
[----:B------:R-:W-:Y:S01]  /*7180*/  UMOV UR5, 0x3f1745cd ;  /* 0x3f1745cd00057882 */ /* 0x000fe20000000000 */
[----:B------:R-:W-:-:S05]  /*7190*/  DADD R86, R86, R86 ;  /* 0x0000000056567229 */ /* 0x000fca0000000056 */
[----:B------:R-:W-:Y:S01]  /*71a0*/  DFMA R80, R82, R80, UR4 ;  /* 0x0000000452507e2b */ /* 0x000fe20008000050 */
[----:B------:R-:W-:Y:S01]  /*71b0*/  UMOV UR4, 0x258a578b ;  /* 0x258a578b00047882 */ /* 0x000fe20000000000 */
[----:B------:R-:W-:Y:S01]  /*71c0*/  UMOV UR5, 0x3f3c71c7 ;  /* 0x3f3c71c700057882 */ /* 0x000fe20000000000 */
[----:B------:R-:W-:-:S05]  /*71d0*/  DFMA R86, R78, -R46, R86 ;  /* 0x8000002e4e56722b */ /* 0x000fca0000000056 */
[----:B------:R-:W-:Y:S01]  /*71e0*/  DFMA R80, R82, R80, UR4 ;  /* 0x0000000452507e2b */ /* 0x000fe20008000050 */
[----:B------:R-:W-:Y:S01]  /*71f0*/  UMOV UR4, 0x9242b910 ;  /* 0x9242b91000047882 */ /* 0x000fe20000000000 */
[----:B------:R-:W-:Y:S01]  /*7200*/  UMOV UR5, 0x3f624924 ;  /* 0x3f62492400057882 */ /* 0x000fe20000000000 */
[----:B------:R-:W-:Y:S02]  /*7210*/  DMUL R86, R84, R86 ;  /* 0x0000005654567228 */ /* 0x000fe40000000000 */
[----:B------:R-:W-:-:S03]  /*7220*/  DFMA R84, R46, R92, -R96 ;  /* 0x0000005c2e54722b */ /* 0x000fc60000000860 */
[----:B------:R-:W-:Y:S01]  /*7230*/  DFMA R80, R82, R80, UR4 ;  /* 0x0000000452507e2b */ /* 0x000fe20008000050 */
[----:B------:R-:W-:Y:S01]  /*7240*/  UMOV UR4, 0x99999dfb ;  /* 0x99999dfb00047882 */ /* 0x000fe20000000000 */
[----:B------:R-:W-:-:S03]  /*7250*/  UMOV UR5, 0x3f899999 ;  /* 0x3f89999900057882 */ /* 0x000fc60000000000 */
[----:B------:R-:W-:-:S03]  /*7260*/  DFMA R84, R86, R92, R84 ;  /* 0x0000005c5654722b */ /* 0x000fc60000000054 */
[----:B------:R-:W-:Y:S01]  /*7270*/  DFMA R80, R82, R80, UR4 ;  /* 0x0000000452507e2b */ /* 0x000fe20008000050 */
[----:B------:R-:W-:Y:S01]  /*7280*/  UMOV UR4, 0x55555555 ;  /* 0x5555555500047882 */ /* 0x000fe20000000000 */
[----:B------:R-:W-:-:S06]  /*7290*/  UMOV UR5, 0x3fb55555 ;  /* 0x3fb5555500057882 */ /* 0x000fcc0000000000 */
[----:B------:R-:W-:-:S08]  /*72a0*/  DFMA R88, R82, R80, UR4 ;  /* 0x0000000452587e2b */ /* 0x000fd00008000050 */
[----:B------:R-:W-:Y:S01]  /*72b0*/  DADD R90, -R88, UR4 ;  /* 0x00000004585a7e29 */ /* 0x000fe20008000100 */
[----:B------:R-:W-:Y:S01]  /*72c0*/  UMOV UR4, 0xb9e7b0 ;  /* 0x00b9e7b000047882 */ /* 0x000fe20000000000 */
[----:B------:R-:W-:-:S06]  /*72d0*/  UMOV UR5, 0x3c46a4cb ;  /* 0x3c46a4cb00057882 */ /* 0x000fcc0000000000 */
[----:B------:R-:W-:Y:S02]  /*72e0*/  DFMA R90, R82, R80, R90 ;  /* 0x00000050525a722b */ /* 0x000fe4000000005a */
[----:B------:R-:W-:Y:S01]  /*72f0*/  DFMA R80, R46, R46, -R92 ;  /* 0x0000002e2e50722b */ /* 0x000fe2000000085c */
[----:B------:R-:W-:Y:S02]  /*7300*/  VIADD R83, R87, 0x100000 ;  /* 0x0010000057537836 */ /* 0x000fe40000000000 */
[----:B------:R-:W-:-:S03]  /*7310*/  IMAD.MOV.U32 R82, RZ, RZ, R86 ;  /* 0x000000ffff527224 */ /* 0x000fc600078e0056 */
[----:B------:R-:W-:Y:S01]  /*7320*/  DADD R90, R90, -UR4 ;  /* 0x800000045a5a7e29 */ /* 0x000fe20008000000 */
[----:B------:R-:W-:Y:S01]  /*7330*/  UMOV UR4, 0x80000000 ;  /* 0x8000000000047882 */ /* 0x000fe20000000000 */
[----:B------:R-:W-:Y:S01]  /*7340*/  UMOV UR5, 0x43300000 ;  /* 0x4330000000057882 */ /* 0x000fe20000000000 */
[----:B------:R-:W-:-:S05]  /*7350*/  DFMA R80, R46, R82, R80 ;  /* 0x000000522e50722b */ /* 0x000fca0000000050 */
[----:B------:R-:W-:-:S03]  /*7360*/  DADD R78, R88, R90 ;  /* 0x00000000584e7229 */ /* 0x000fc6000000005a */
[----:B------:R-:W-:-:S05]  /*7370*/  DFMA R80, R46, R80, R84 ;  /* 0x000000502e50722b */ /* 0x000fca0000000054 */
[----:B------:R-:W-:Y:S02]  /*7380*/  DMUL R82, R78, R96 ;  /* 0x000000604e527228 */ /* 0x000fe40000000000 */
[----:B------:R-:W-:-:S06]  /*7390*/  DADD R88, R88, -R78 ;  /* 0x0000000058587229 */ /* 0x000fcc000000084e */
[----:B------:R-:W-:Y:S02]  /*73a0*/  DFMA R84, R78, R96, -R82 ;  /* 0x000000604e54722b */ /* 0x000fe40000000852 */
[----:B------:R-:W-:-:S06]  /*73b0*/  DADD R88, R90, R88 ;  /* 0x000000005a587229 */ /* 0x000fcc0000000058 */
[----:B------:R-:W-:-:S08]  /*73c0*/  DFMA R80, R78, R80, R84 ;  /* 0x000000504e50722b */ /* 0x000fd00000000054 */
[----:B------:R-:W-:-:S08]  /*73d0*/  DFMA R80, R88, R96, R80 ;  /* 0x000000605850722b */ /* 0x000fd00000000050 */
[----:B------:R-:W-:-:S08]  /*73e0*/  DADD R78, R82, R80 ;  /* 0x00000000524e7229 */ /* 0x000fd00000000050 */
[--C-:B------:R-:W-:Y:S02]  /*73f0*/  DADD R84, R46, R78.reuse ;  /* 0x000000002e547229 */ /* 0x100fe4000000004e */
[----:B------:R-:W-:-:S06]  /*7400*/  DADD R82, R82, -R78 ;  /* 0x0000000052527229 */ /* 0x000fcc000000084e */
[----:B------:R-:W-:Y:S02]  /*7410*/  DADD R46, R46, -R84 ;  /* 0x000000002e2e7229 */ /* 0x000fe40000000854 */
[----:B------:R-:W-:-:S06]  /*7420*/  DADD R82, R80, R82 ;  /* 0x0000000050527229 */ /* 0x000fcc0000000052 */
[----:B------:R-:W-:Y:S02]  /*7430*/  DADD R46, R78, R46 ;  /* 0x000000004e2e7229 */ /* 0x000fe4000000002e */
[----:B------:R-:W-:Y:S01]  /*7440*/  DADD R78, R40, -UR4 ;  /* 0x80000004284e7e29 */ /* 0x000fe20008000000 */
[----:B------:R-:W-:Y:S01]  /*7450*/  UMOV UR4, 0xfefa39ef ;  /* 0xfefa39ef00047882 */ /* 0x000fe20000000000 */
[----:B------:R-:W-:-:S04]  /*7460*/  UMOV UR5, 0x3fe62e42 ;  /* 0x3fe62e4200057882 */ /* 0x000fc80000000000 */
[----:B------:R-:W-:-:S08]  /*7470*/  DADD R46, R82, R46 ;  /* 0x00000000522e7229 */ /* 0x000fd0000000002e */
[----:B------:R-:W-:-:S08]  /*7480*/  DADD R46, R86, R46 ;  /* 0x00000000562e7229 */ /* 0x000fd0000000002e */
[----:B------:R-:W-:-:S08]  /*7490*/  DADD R40, R84, R46 ;  /* 0x0000000054287229 */ /* 0x000fd0000000002e */
[--C-:B------:R-:W-:Y:S02]  /*74a0*/  DFMA R80, R78, UR4, R40.reuse ;  /* 0x000000044e507c2b */ /* 0x100fe40008000028 */
[----:B------:R-:W-:-:S06]  /*74b0*/  DADD R84, R84, -R40 ;  /* 0x0000000054547229 */ /* 0x000fcc0000000828 */
[----:B------:R-:W-:Y:S02]  /*74c0*/  DFMA R82, R78, -UR4, R80 ;  /* 0x800000044e527c2b */ /* 0x000fe40008000050 */
[----:B------:R-:W-:Y:S01]  /*74d0*/  DADD R84, R46, R84 ;  /* 0x000000002e547229 */ /* 0x000fe20000000054 */
[----:B------:R-:W-:Y:S02]  /*74e0*/  IMAD.MOV.U32 R47, RZ, RZ, R27 ;  /* 0x000000ffff2f7224 */ /* 0x000fe400078e001b */
[----:B------:R-:W-:-:S03]  /*74f0*/  IMAD.MOV.U32 R46, RZ, RZ, R26 ;  /* 0x000000ffff2e7224 */ /* 0x000fc600078e001a */
[----:B------:R-:W-:Y:S01]  /*7500*/  DADD R82, -R40, R82 ;  /* 0x0000000028527229 */ /* 0x000fe20000000152 */
[C---:B------:R-:W-:Y:S01]  /*7510*/  LOP3.LUT R39, R47.reuse, 0xff0fffff, RZ, 0xc0, !PT ;  /* 0xff0fffff2f277812 */ /* 0x040fe200078ec0ff */
[----:B------:R-:W-:-:S05]  /*7520*/  IMAD.SHL.U32 R40, R47, 0x2, RZ ;  /* 0x000000022f287824 */ /* 0x000fca00078e00ff */
[----:B------:R-:W-:Y:S01]  /*7530*/  ISETP.GT.U32.AND P1, PT, R40, -0x2000001, PT ;  /* 0xfdffffff2800780c */ /* 0x000fe20003f24070 */
[----:B------:R-:W-:-:S03]  /*7540*/  DADD R82, R84, -R82 ;  /* 0x0000000054527229 */ /* 0x000fc60000000852 */
[----:B------:R-:W-:-:S05]  /*7550*/  SEL R47, R39, R47, P1 ;  /* 0x0000002f272f7207 */ /* 0x000fca0000800000 */
[----:B------:R-:W-:-:S08]  /*7560*/  DFMA R82, R78, UR16, R82 ;  /* 0x000000104e527c2b */ /* 0x000fd00008000052 */
[----:B------:R-:W-:-:S08]  /*7570*/  DADD R40, R80, R82 ;  /* 0x0000000050287229 */ /* 0x000fd00000000052 */
[----:B------:R-:W-:Y:S02]  /*7580*/  DADD R80, R80, -R40 ;  /* 0x0000000050507229 */ /* 0x000fe40000000828 */
[----:B------:R-:W-:-:S06]  /*7590*/  DMUL R78, R40, R46 ;  /* 0x0000002e284e7228 */ /* 0x000fcc0000000000 */
[----:B------:R-:W-:Y:S02]  /*75a0*/  DADD R80, R82, R80 ;  /* 0x0000000052507229 */ /* 0x000fe40000000050 */
[----:B------:R-:W-:-:S08]  /*75b0*/  DFMA R40, R40, R46, -R78 ;  /* 0x0000002e2828722b */ /* 0x000fd0000000084e */
[----:B------:R-:W-:Y:S01]  /*75c0*/  DFMA R40, R80, R46, R40 ;  /* 0x0000002e5028722b */ /* 0x000fe20000000028 */
[----:B------:R-:W-:Y:S02]  /*75d0*/  IMAD.MOV.U32 R46, RZ, RZ, 0x652b82fe ;  /* 0x652b82feff2e7424 */ /* 0x000fe400078e00ff */
[----:B------:R-:W-:-:S05]  /*75e0*/  IMAD.MOV.U32 R47, RZ, RZ, 0x3ff71547 ;  /* 0x3ff71547ff2f7424 */ /* 0x000fca00078e00ff */
[----:B------:R-:W-:-:S08]  /*75f0*/  DADD R82, R78, R40 ;  /* 0x000000004e527229 */ /* 0x000fd00000000028 */
[----:B------:R-:W-:Y:S02]  /*7600*/  DFMA R84, R82, R46, 6.75539944105574400000e+15 ;  /* 0x433800005254742b */ /* 0x000fe4000000002e */
[----:B------:R-:W-:Y:S01]  /*7610*/  FSETP.GEU.AND P1, PT, |R83|, 4.1917929649353027344, PT ;  /* 0x4086232b5300780b */ /* 0x000fe20003f2e200 */
[----:B------:R-:W-:-:S05]  /*7620*/  DADD R78, R78, -R82 ;  /* 0x000000004e4e7229 */ /* 0x000fca0000000852 */
[----:B------:R-:W-:-:S08]  /*7630*/  DADD R46, R84, -6.75539944105574400000e+15 ;  /* 0xc3380000542e7429 */ /* 0x000fd00000000000 */
[----:B------:R-:W-:Y:S01]  /*7640*/  DFMA R80, R46, -UR4, R82 ;  /* 0x800000042e507c2b */ /* 0x000fe20008000052 */
[----:B------:R-:W-:Y:S01]  /*7650*/  UMOV UR4, 0x3b39803f ;  /* 0x3b39803f00047882 */ /* 0x000fe20000000000 */
[----:B------:R-:W-:-:S06]  /*7660*/  UMOV UR5, 0x3c7abc9e ;  /* 0x3c7abc9e00057882 */ /* 0x000fcc0000000000 */
[----:B------:R-:W-:Y:S01]  /*7670*/  DFMA R80, R46, -UR4, R80 ;  /* 0x800000042e507c2b */ /* 0x000fe20008000050 */
[----:B------:R-:W-:Y:S01]  /*7680*/  UMOV UR4, 0x69ce2bdf ;  /* 0x69ce2bdf00047882 */ /* 0x000fe20000000000 */
[----:B------:R-:W-:Y:S01]  /*7690*/  IMAD.MOV.U32 R46, RZ, RZ, -0x35dec16 ;  /* 0xfca213eaff2e7424 */ /* 0x000fe200078e00ff */
[----:B------:R-:W-:Y:S01]  /*76a0*/  UMOV UR5, 0x3e5ade15 ;  /* 0x3e5ade1500057882 */ /* 0x000fe20000000000 */
[----:B------:R-:W-:-:S06]  /*76b0*/  IMAD.MOV.U32 R47, RZ, RZ, 0x3e928af3 ;  /* 0x3e928af3ff2f7424 */ /* 0x000fcc00078e00ff */
[----:B------:R-:W-:Y:S01]  /*76c0*/  DFMA R46, R80, UR4, R46 ;  /* 0x00000004502e7c2b */ /* 0x000fe2000800002e */
[----:B------:R-:W-:Y:S01]  /*76d0*/  UMOV UR4, 0x62401315 ;  /* 0x6240131500047882 */ /* 0x000fe20000000000 */
[----:B------:R-:W-:-:S06]  /*76e0*/  UMOV UR5, 0x3ec71dee ;  /* 0x3ec71dee00057882 */ /* 0x000fcc0000000000 */
[----:B------:R-:W-:Y:S01]  /*76f0*/  DFMA R46, R80, R46, UR4 ;  /* 0x00000004502e7e2b */ /* 0x000fe2000800002e */
        /* <DEDUP_REMOVED lines=20> */
[----:B------:R-:W-:-:S08]  /*7840*/  DFMA R46, R80, R46, UR4 ;  /* 0x00000004502e7e2b */ /* 0x000fd0000800002e */
[----:B------:R-:W-:-:S08]  /*7850*/  DFMA R46, R80, R46, 1 ;  /* 0x3ff00000502e742b */ /* 0x000fd0000000002e */
[----:B------:R-:W-:Y:S02]  /*7860*/  DFMA R46, R80, R46, 1 ;  /* 0x3ff00000502e742b */ /* 0x000fe4000000002e */
[----:B------:R-:W-:-:S08]  /*7870*/  DADD R80, R40, R78 ;  /* 0x0000000028507229 */ /* 0x000fd0000000004e */
[----:B------:R-:W-:Y:S01]  /*7880*/  LEA R41, R84, R47, 0x14 ;  /* 0x0000002f54297211 */ /* 0x000fe200078ea0ff */
[----:B------:R-:W-:Y:S01]  /*7890*/  IMAD.MOV.U32 R40, RZ, RZ, R46 ;  /* 0x000000ffff287224 */ /* 0x000fe200078e002e */
[----:B------:R-:W-:Y:S06]  /*78a0*/  @!P1 BRA `(.L_x_119) ;  /* 0x0000000000309947 */ /* 0x000fec0003800000 */
[----:B------:R-:W-:Y:S01]  /*78b0*/  FSETP.GEU.AND P3, PT, |R83|, 4.2275390625, PT ;  /* 0x408748005300780b */ /* 0x000fe20003f6e200 */
[C---:B------:R-:W-:Y:S02]  /*78c0*/  DADD R40, R82.reuse, +INF ;  /* 0x7ff0000052287429 */ /* 0x040fe40000000000 */
[----:B------:R-:W-:-:S08]  /*78d0*/  DSETP.GEU.AND P1, PT, R82, RZ, PT ;  /* 0x000000ff5200722a */ /* 0x000fd00003f2e000 */
[----:B------:R-:W-:Y:S02]  /*78e0*/  FSEL R40, R40, RZ, P1 ;  /* 0x000000ff28287208 */ /* 0x000fe40000800000 */
[----:B------:R-:W-:Y:S02]  /*78f0*/  @!P3 LEA.HI R39, R84, R84, RZ, 0x1 ;  /* 0x000000545427b211 */ /* 0x000fe400078f08ff */
[----:B------:R-:W-:Y:S02]  /*7900*/  FSEL R41, R41, RZ, P1 ;  /* 0x000000ff29297208 */ /* 0x000fe40000800000 */
[----:B------:R-:W-:-:S05]  /*7910*/  @!P3 SHF.R.S32.HI R39, RZ, 0x1, R39 ;  /* 0x00000001ff27b819 */ /* 0x000fca0000011427 */
[----:B------:R-:W-:Y:S02]  /*7920*/  @!P3 IMAD.IADD R78, R84, 0x1, -R39 ;  /* 0x00000001544eb824 */ /* 0x000fe400078e0a27 */
[----:B------:R-:W-:-:S03]  /*7930*/  @!P3 IMAD R47, R39, 0x100000, R47 ;  /* 0x00100000272fb824 */ /* 0x000fc600078e022f */
[----:B------:R-:W-:Y:S01]  /*7940*/  @!P3 LEA R79, R78, 0x3ff00000, 0x14 ;  /* 0x3ff000004e4fb811 */ /* 0x000fe200078ea0ff */
[----:B------:R-:W-:-:S06]  /*7950*/  @!P3 IMAD.MOV.U32 R78, RZ, RZ, RZ ;  /* 0x000000ffff4eb224 */ /* 0x000fcc00078e00ff */
[----:B------:R-:W-:-:S11]  /*7960*/  @!P3 DMUL R40, R46, R78 ;  /* 0x0000004e2e28b228 */ /* 0x000fd60000000000 */
.L_x_119:
[----:B------:R-:W-:Y:S02]  /*7970*/  DFMA R46, R80, R40, R40 ;  /* 0x00000028502e722b */ /* 0x000fe40000000028 */
[----:B------:R-:W-:-:S08]  /*7980*/  DSETP.NEU.AND P1, PT, |R40|, +INF , PT ;  /* 0x7ff000002800742a */ /* 0x000fd00003f2d200 */
[----:B------:R-:W-:Y:S01]  /*7990*/  FSEL R39, R40, R46, !P1 ;  /* 0x0000002e28277208 */ /* 0x000fe20004800000 */
[----:B------:R-:W-:Y:S01]  /*79a0*/  IMAD.MOV.U32 R40, RZ, RZ, R36 ;  /* 0x000000ffff287224 */ /* 0x000fe200078e0024 */
[----:B------:R-:W-:Y:S01]  /*79b0*/  FSEL R78, R41, R47, !P1 ;  /* 0x0000002f294e7208 */ /* 0x000fe20004800000 */
[----:B------:R-:W-:-:S04]  /*79c0*/  IMAD.MOV.U32 R41, RZ, RZ, 0x0 ;  /* 0x00000000ff297424 */ /* 0x000fc800078e00ff */
[----:B------:R-:W-:Y:S05]  /*79d0*/  RET.REL.NODEC R40 `(_ZN7renders9gpuRenderEP6uchar4mmP7shape_tmP7light_tmmd8vector_tS6_) ;  /* 0xffffff8428887950 */ /* 0x000fea0003c3ffff */
        .type           $_ZN7renders9gpuRenderEP6uchar4mmP7shape_tmP7light_tmmd8vector_tS6_$__internal_trig_reduction_slowpathd,@function
        .size           $_ZN7renders9gpuRenderEP6uchar4mmP7shape_tmP7light_tmmd8vector_tS6_$__internal_trig_reduction_slowpathd,(.L_x_141 - $_ZN7renders9gpuRenderEP6uchar4mmP7shape_tmP7light_tmmd8vector_tS6_$__internal_trig_reduction_slowpathd)
$_ZN7renders9gpuRenderEP6uchar4mmP7shape_tmP7light_tmmd8vector_tS6_$__internal_trig_reduction_slowpathd:
[--C-:B------:R-:W-:Y:S01]  /*79e0*/  SHF.R.U32.HI R9, RZ, 0x14, R3.reuse ;  /* 0x00000014ff097819 */ /* 0x100fe20000011603 */
[----:B------:R-:W-:Y:S01]  /*79f0*/  IMAD.MOV.U32 R5, RZ, RZ, R2 ;  /* 0x000000ffff057224 */ /* 0x000fe200078e0002 */
[----:B------:R-:W-:Y:S01]  /*7a00*/  MOV R4, RZ ;  /* 0x000000ff00047202 */ /* 0x000fe20000000f00 */
[----:B------:R-:W-:Y:S01]  /*7a10*/  IMAD.MOV.U32 R12, RZ, RZ, R3 ;  /* 0x000000ffff0c7224 */ /* 0x000fe200078e0003 */
[----:B------:R-:W-:-:S04]  /*7a20*/  LOP3.LUT R0, R9, 0x7ff, RZ, 0xc0, !PT ;  /* 0x000007ff09007812 */ /* 0x000fc800078ec0ff */
[----:B------:R-:W-:-:S13]  /*7a30*/  ISETP.NE.AND P0, PT, R0, 0x7ff, PT ;  /* 0x000007ff0000780c */ /* 0x000fda0003f05270 */
[----:B------:R-:W-:Y:S05]  /*7a40*/  @!P0 BRA `(.L_x_120) ;  /* 0x00000008002c8947 */ /* 0x000fea0003800000 */
[----:B------:R-:W-:Y:S01]  /*7a50*/  VIADD R0, R0, 0xfffffc00 ;  /* 0xfffffc0000007836 */ /* 0x000fe20000000000 */
[----:B------:R-:W-:Y:S01]  /*7a60*/  CS2R R16, SRZ ;  /* 0x0000000000107805 */ /* 0x000fe2000001ff00 */
[----:B------:R-:W-:-:S03]  /*7a70*/  IMAD.MOV.U32 R8, RZ, RZ, R3 ;  /* 0x000000ffff087224 */ /* 0x000fc600078e0003 */
[----:B------:R-:W-:Y:S02]  /*7a80*/  SHF.R.U32.HI R10, RZ, 0x6, R0 ;  /* 0x00000006ff0a7819 */ /* 0x000fe40000011600 */
[----:B------:R-:W-:Y:S02]  /*7a90*/  ISETP.GE.U32.AND P0, PT, R0, 0x80, PT ;  /* 0x000000800000780c */ /* 0x000fe40003f06070 */
[C---:B------:R-:W-:Y:S02]  /*7aa0*/  IADD3 R0, PT, PT, -R10.reuse, 0x13, RZ ;  /* 0x000000130a007810 */ /* 0x040fe40007ffe1ff */
[----:B------:R-:W-:Y:S02]  /*7ab0*/  IADD3 R2, PT, PT, -R10, 0xf, RZ ;  /* 0x0000000f0a027810 */ /* 0x000fe40007ffe1ff */
[----:B------:R-:W-:-:S04]  /*7ac0*/  SEL R11, R0, 0x12, P0 ;  /* 0x00000012000b7807 */ /* 0x000fc80000000000 */
[----:B------:R-:W-:-:S13]  /*7ad0*/  ISETP.GE.AND P0, PT, R2, R11, PT ;  /* 0x0000000b0200720c */ /* 0x000fda0003f06270 */
[----:B------:R-:W-:Y:S05]  /*7ae0*/  @P0 BRA `(.L_x_121) ;  /* 0x0000000000880947 */ /* 0x000fea0003800000 */
[----:B------:R-:W0:Y:S01]  /*7af0*/  LDC.64 R6, c[0x4][RZ] ;  /* 0x01000000ff067b82 */ /* 0x000e220000000a00 */
[C---:B------:R-:W-:Y:S01]  /*7b00*/  SHF.L.U64.HI R3, R5.reuse, 0xb, R12 ;  /* 0x0000000b05037819 */ /* 0x040fe2000001020c */
[----:B------:R-:W-:Y:S01]  /*7b10*/  IMAD.SHL.U32 R19, R5, 0x800, RZ ;  /* 0x0000080005137824 */ /* 0x000fe200078e00ff */
[----:B------:R-:W-:Y:S01]  /*7b20*/  IADD3 R0, PT, PT, RZ, -R10, -R11 ;  /* 0x8000000aff007210 */ /* 0x000fe20007ffe80b */
[----:B------:R-:W-:Y:S01]  /*7b30*/  IMAD.MOV.U32 R13, RZ, RZ, R2 ;  /* 0x000000ffff0d7224 */ /* 0x000fe200078e0002 */
[----:B------:R-:W-:Y:S01]  /*7b40*/  CS2R R16, SRZ ;  /* 0x0000000000107805 */ /* 0x000fe2000001ff00 */
[----:B------:R-:W-:Y:S01]  /*7b50*/  IMAD.MOV.U32 R12, RZ, RZ, RZ ;  /* 0x000000ffff0c7224 */ /* 0x000fe200078e00ff */
[----:B------:R-:W-:Y:S01]  /*7b60*/  LOP3.LUT R21, R3, 0x80000000, RZ, 0xfc, !PT ;  /* 0x8000000003157812 */ /* 0x000fe200078efcff */
[----:B------:R-:W1:Y:S01]  /*7b70*/  LDCU.64 UR4, c[0x0][0x358] ;  /* 0x00006b00ff0477ac */ /* 0x000e620008000a00 */
[----:B------:R-:W-:-:S05]  /*7b80*/  NOP ;  /* 0x0000000000007918 */ /* 0x000fca0000000000 */
.L_x_122:
[----:B0-----:R-:W-:-:S06]  /*7b90*/  IMAD.WIDE R2, R13, 0x8, R6 ;  /* 0x000000080d027825 */ /* 0x001fcc00078e0206 */
[----:B-1----:R-:W2:Y:S01]  /*7ba0*/  LDG.E.64.CONSTANT R2, desc[UR4][R2.64] ;  /* 0x0000000402027981 */ /* 0x002ea2000c1e9b00 */
[----:B------:R-:W-:Y:S02]  /*7bb0*/  VIADD R0, R0, 0x1 ;  /* 0x0000000100007836 */ /* 0x000fe40000000000 */
[----:B------:R-:W-:Y:S02]  /*7bc0*/  VIADD R13, R13, 0x1 ;  /* 0x000000010d0d7836 */ /* 0x000fe40000000000 */
[----:B--2---:R-:W-:-:S04]  /*7bd0*/  IMAD.WIDE.U32 R4, P2, R2, R19, R16 ;  /* 0x0000001302047225 */ /* 0x004fc80007840010 */
[----:B------:R-:W-:Y:S02]  /*7be0*/  IMAD R15, R2, R21, RZ ;  /* 0x00000015020f7224 */ /* 0x000fe400078e02ff */
[CC--:B------:R-:W-:Y:S02]  /*7bf0*/  IMAD R14, R3.reuse, R19.reuse, RZ ;  /* 0x00000013030e7224 */ /* 0x0c0fe400078e02ff */
[----:B------:R-:W-:Y:S01]  /*7c00*/  IMAD.HI.U32 R17, R3, R19, RZ ;  /* 0x0000001303117227 */ /* 0x000fe200078e00ff */
[----:B------:R-:W-:-:S03]  /*7c10*/  IADD3 R5, P0, PT, R15, R5, RZ ;  /* 0x000000050f057210 */ /* 0x000fc60007f1e0ff */
[----:B------:R-:W-:Y:S01]  /*7c20*/  IMAD R15, R12, 0x8, R1 ;  /* 0x000000080c0f7824 */ /* 0x000fe200078e0201 */
[----:B------:R-:W-:Y:S01]  /*7c30*/  IADD3 R5, P1, PT, R14, R5, RZ ;  /* 0x000000050e057210 */ /* 0x000fe20007f3e0ff */
[----:B------:R-:W-:-:S04]  /*7c40*/  IMAD.HI.U32 R14, R2, R21, RZ ;  /* 0x00000015020e7227 */ /* 0x000fc800078e00ff */
[----:B------:R-:W-:Y:S01]  /*7c50*/  IMAD.X R2, RZ, RZ, R14, P2 ;  /* 0x000000ffff027224 */ /* 0x000fe200010e060e */
[----:B------:R2:W-:Y:S01]  /*7c60*/  STL.64 [R15], R4 ;  /* 0x000000040f007387 */ /* 0x0005e20000100a00 */
[----:B------:R-:W-:-:S03]  /*7c70*/  IMAD.HI.U32 R14, R3, R21, RZ ;  /* 0x00000015030e7227 */ /* 0x000fc600078e00ff */
[----:B------:R-:W-:Y:S01]  /*7c80*/  IADD3.X R2, P0, PT, R17, R2, RZ, P0, !PT ;  /* 0x0000000211027210 */ /* 0x000fe2000071e4ff */
[----:B------:R-:W-:Y:S02]  /*7c90*/  IMAD R3, R3, R21, RZ ;  /* 0x0000001503037224 */ /* 0x000fe400078e02ff */
[----:B------:R-:W-:-:S03]  /*7ca0*/  VIADD R12, R12, 0x1 ;  /* 0x000000010c0c7836 */ /* 0x000fc60000000000 */
[----:B------:R-:W-:Y:S02]  /*7cb0*/  IADD3.X R16, P1, PT, R3, R2, RZ, P1, !PT ;  /* 0x0000000203107210 */ /* 0x000fe40000f3e4ff */
[----:B------:R-:W-:Y:S02]  /*7cc0*/  IADD3.X R2, PT, PT, R14, RZ, RZ, P0, !PT ;  /* 0x000000ff0e027210 */ /* 0x000fe400007fe4ff */
[----:B------:R-:W-:-:S03]  /*7cd0*/  ISETP.NE.AND P0, PT, R0, -0xf, PT ;  /* 0xfffffff10000780c */ /* 0x000fc60003f05270 */
[----:B------:R-:W-:-:S10]  /*7ce0*/  IMAD.X R17, RZ, RZ, R2, P1 ;  /* 0x000000ffff117224 */ /* 0x000fd400008e0602 */
[----:B--2---:R-:W-:Y:S05]  /*7cf0*/  @P0 BRA `(.L_x_122) ;  /* 0xfffffffc00a40947 */ /* 0x004fea000383ffff */
[----:B------:R-:W-:-:S07]  /*7d00*/  IMAD.MOV.U32 R2, RZ, RZ, R11 ;  /* 0x000000ffff027224 */ /* 0x000fce00078e000b */
.L_x_121:
[----:B------:R-:W-:Y:S01]  /*7d10*/  LOP3.LUT P0, R19, R9, 0x3f, RZ, 0xc0, !PT ;  /* 0x0000003f09137812 */ /* 0x000fe2000780c0ff */
[----:B------:R-:W-:-:S04]  /*7d20*/  IMAD.IADD R0, R10, 0x1, R2 ;  /* 0x000000010a007824 */ /* 0x000fc800078e0202 */
[----:B------:R-:W-:-:S05]  /*7d30*/  IMAD.U32 R21, R0, 0x8, R1 ;  /* 0x0000000800157824 */ /* 0x000fca00078e0001 */
[----:B------:R0:W-:Y:S04]  /*7d40*/  STL.64 [R21+-0x78], R16 ;  /* 0xffff881015007387 */ /* 0x0001e80000100a00 */
[----:B------:R-:W2:Y:S04]  /*7d50*/  @P0 LDL.64 R4, [R1+0x8] ;  /* 0x0000080001040983 */ /* 0x000ea80000100a00 */
[----:B------:R-:W3:Y:S04]  /*7d60*/  LDL.64 R14, [R1+0x10] ;  /* 0x00001000010e7983 */ /* 0x000ee80000100a00 */
[----:B------:R-:W4:Y:S01]  /*7d70*/  LDL.64 R12, [R1+0x18] ;  /* 0x00001800010c7983 */ /* 0x000f220000100a00 */
[----:B------:R-:W-:-:S02]  /*7d80*/  @P0 LOP3.LUT R0, R9, 0x3f, RZ, 0xc, !PT ;  /* 0x0000003f09000812 */ /* 0x000fc400078e0cff */
[--C-:B--2---:R-:W-:Y:S02]  /*7d90*/  @P0 SHF.R.U64 R3, R4, 0x1, R5.reuse ;  /* 0x0000000104030819 */ /* 0x104fe40000001205 */
[----:B------:R-:W-:Y:S02]  /*7da0*/  @P0 SHF.R.U32.HI R5, RZ, 0x1, R5 ;  /* 0x00000001ff050819 */ /* 0x000fe40000011605 */
[--C-:B---3--:R-:W-:Y:S02]  /*7db0*/  @P0 SHF.R.U32.HI R11, RZ, 0x1, R15.reuse ;  /* 0x00000001ff0b0819 */ /* 0x108fe4000001160f */
[C---:B------:R-:W-:Y:S02]  /*7dc0*/  @P0 SHF.R.U64 R9, R14.reuse, 0x1, R15 ;  /* 0x000000010e090819 */ /* 0x040fe4000000120f */
[----:B------:R-:W-:Y:S02]  /*7dd0*/  @P0 SHF.L.U32 R7, R14, R19, RZ ;  /* 0x000000130e070219 */ /* 0x000fe400000006ff */
[----:B------:R-:W-:-:S02]  /*7de0*/  @P0 SHF.R.U64 R2, R3, R0, R5 ;  /* 0x0000000003020219 */ /* 0x000fc40000001205 */
[-C--:B------:R-:W-:Y:S02]  /*7df0*/  @P0 SHF.L.U64.HI R4, R14, R19.reuse, R15 ;  /* 0x000000130e040219 */ /* 0x080fe4000001020f */
[-C--:B------:R-:W-:Y:S02]  /*7e00*/  @P0 SHF.R.U32.HI R3, RZ, R0.reuse, R5 ;  /* 0x00000000ff030219 */ /* 0x080fe40000011605 */
[----:B----4-:R-:W-:Y:S02]  /*7e10*/  @P0 SHF.L.U32 R5, R12, R19, RZ ;  /* 0x000000130c050219 */ /* 0x010fe400000006ff */
[----:B------:R-:W-:Y:S02]  /*7e20*/  @P0 SHF.R.U64 R6, R9, R0, R11 ;  /* 0x0000000009060219 */ /* 0x000fe4000000120b */
[----:B------:R-:W-:Y:S02]  /*7e30*/  @P0 LOP3.LUT R14, R7, R2, RZ, 0xfc, !PT ;  /* 0x00000002070e0212 */ /* 0x000fe400078efcff */
[----:B------:R-:W-:-:S02]  /*7e40*/  @P0 LOP3.LUT R15, R4, R3, RZ, 0xfc, !PT ;  /* 0x00000003040f0212 */ /* 0x000fc400078efcff */
[----:B------:R-:W-:Y:S02]  /*7e50*/  @P0 SHF.L.U64.HI R19, R12, R19, R13 ;  /* 0x000000130c130219 */ /* 0x000fe4000001020d */
[----:B------:R-:W-:Y:S01]  /*7e60*/  @P0 LOP3.LUT R12, R5, R6, RZ, 0xfc, !PT ;  /* 0x00000006050c0212 */ /* 0x000fe200078efcff */
[C---:B------:R-:W-:Y:S01]  /*7e70*/  IMAD.SHL.U32 R6, R14.reuse, 0x4, RZ ;  /* 0x000000040e067824 */ /* 0x040fe200078e00ff */
[----:B------:R-:W-:Y:S02]  /*7e80*/  @P0 SHF.R.U32.HI R0, RZ, R0, R11 ;  /* 0x00000000ff000219 */ /* 0x000fe4000001160b */
[----:B------:R-:W-:Y:S02]  /*7e90*/  SHF.L.U64.HI R7, R14, 0x2, R15 ;  /* 0x000000020e077819 */ /* 0x000fe4000001020f */
[----:B------:R-:W-:Y:S02]  /*7ea0*/  @P0 LOP3.LUT R13, R19, R0, RZ, 0xfc, !PT ;  /* 0x00000000130d0212 */ /* 0x000fe400078efcff */
[----:B------:R-:W-:-:S02]  /*7eb0*/  SHF.L.W.U32.HI R15, R15, 0x2, R12 ;  /* 0x000000020f0f7819 */ /* 0x000fc40000010e0c */
[----:B------:R-:W-:Y:S02]  /*7ec0*/  IADD3 RZ, P0, PT, RZ, -R6, RZ ;  /* 0x80000006ffff7210 */ /* 0x000fe40007f1e0ff */
[----:B------:R-:W-:Y:S02]  /*7ed0*/  LOP3.LUT R0, RZ, R7, RZ, 0x33, !PT ;  /* 0x00000007ff007212 */ /* 0x000fe400078e33ff */
[----:B------:R-:W-:Y:S02]  /*7ee0*/  SHF.L.W.U32.HI R4, R12, 0x2, R13 ;  /* 0x000000020c047819 */ /* 0x000fe40000010e0d */
[----:B------:R-:W-:Y:S02]  /*7ef0*/  LOP3.LUT R2, RZ, R15, RZ, 0x33, !PT ;  /* 0x0000000fff027212 */ /* 0x000fe400078e33ff */
[----:B------:R-:W-:Y:S02]  /*7f00*/  IADD3.X R0, P0, PT, RZ, R0, RZ, P0, !PT ;  /* 0x00000000ff007210 */ /* 0x000fe4000071e4ff */
[----:B------:R-:W-:-:S02]  /*7f10*/  LOP3.LUT R3, RZ, R4, RZ, 0x33, !PT ;  /* 0x00000004ff037212 */ /* 0x000fc400078e33ff */
[----:B------:R-:W-:Y:S02]  /*7f20*/  IADD3.X R2, P1, PT, RZ, R2, RZ, P0, !PT ;  /* 0x00000002ff027210 */ /* 0x000fe4000073e4ff */
[----:B------:R-:W-:-:S03]  /*7f30*/  ISETP.GT.U32.AND P2, PT, R15, -0x1, PT ;  /* 0xffffffff0f00780c */ /* 0x000fc60003f44070 */
[----:B------:R-:W-:Y:S01]  /*7f40*/  IMAD.X R3, RZ, RZ, R3, P1 ;  /* 0x000000ffff037224 */ /* 0x000fe200008e0603 */
[----:B------:R-:W-:-:S04]  /*7f50*/  ISETP.GT.AND.EX P0, PT, R4, -0x1, PT, P2 ;  /* 0xffffffff0400780c */ /* 0x000fc80003f04320 */
[----:B------:R-:W-:Y:S02]  /*7f60*/  SEL R11, R4, R3, P0 ;  /* 0x00000003040b7207 */ /* 0x000fe40000000000 */
[----:B------:R-:W-:Y:S02]  /*7f70*/  SEL R9, R15, R2, P0 ;  /* 0x000000020f097207 */ /* 0x000fe40000000000 */
[----:B------:R-:W-:Y:S02]  /*7f80*/  ISETP.NE.U32.AND P1, PT, R11, RZ, PT ;  /* 0x000000ff0b00720c */ /* 0x000fe40003f25070 */
[----:B------:R-:W-:Y:S02]  /*7f90*/  SEL R7, R7, R0, P0 ;  /* 0x0000000007077207 */ /* 0x000fe40000000000 */
[----:B------:R-:W-:Y:S01]  /*7fa0*/  SEL R2, R9, R11, !P1 ;  /* 0x0000000b09027207 */ /* 0x000fe20004800000 */
[----:B------:R-:W-:-:S05]  /*7fb0*/  @!P0 IMAD.MOV R6, RZ, RZ, -R6 ;  /* 0x000000ffff068224 */ /* 0x000fca00078e0a06 */
[----:B------:R-:W1:Y:S02]  /*7fc0*/  FLO.U32 R2, R2 ;  /* 0x0000000200027300 */ /* 0x000e6400000e0000 */
[C---:B-1----:R-:W-:Y:S02]  /*7fd0*/  IADD3 R3, PT, PT, -R2.reuse, 0x1f, RZ ;  /* 0x0000001f02037810 */ /* 0x042fe40007ffe1ff */
[----:B------:R-:W-:Y:S02]  /*7fe0*/  IADD3 R5, PT, PT, -R2, 0x3f, RZ ;  /* 0x0000003f02057810 */ /* 0x000fe40007ffe1ff */
[----:B------:R-:W-:-:S04]  /*7ff0*/  @P1 IADD3 R5, PT, PT, R3, RZ, RZ ;  /* 0x000000ff03051210 */ /* 0x000fc80007ffe0ff */
[----:B------:R-:W-:-:S13]  /*8000*/  ISETP.NE.AND P1, PT, R5, RZ, PT ;  /* 0x000000ff0500720c */ /* 0x000fda0003f25270 */
[----:B0-----:R-:W-:Y:S05]  /*8010*/  @!P1 BRA `(.L_x_123) ;  /* 0x0000000000289947 */ /* 0x001fea0003800000 */
[C---:B------:R-:W-:Y:S02]  /*8020*/  LOP3.LUT R0, R5.reuse, 0x3f, RZ, 0xc0, !PT ;  /* 0x0000003f05007812 */ /* 0x040fe400078ec0ff */
[--C-:B------:R-:W-:Y:S02]  /*8030*/  SHF.R.U64 R3, R6, 0x1, R7.reuse ;  /* 0x0000000106037819 */ /* 0x100fe40000001207 */
[----:B------:R-:W-:Y:S02]  /*8040*/  SHF.R.U32.HI R7, RZ, 0x1, R7 ;  /* 0x00000001ff077819 */ /* 0x000fe40000011607 */
[----:B------:R-:W-:Y:S02]  /*8050*/  LOP3.LUT R2, R5, 0x3f, RZ, 0xc, !PT ;  /* 0x0000003f05027812 */ /* 0x000fe400078e0cff */
[CC--:B------:R-:W-:Y:S02]  /*8060*/  SHF.L.U64.HI R11, R9.reuse, R0.reuse, R11 ;  /* 0x00000000090b7219 */ /* 0x0c0fe4000001020b */
[----:B------:R-:W-:-:S02]  /*8070*/  SHF.L.U32 R9, R9, R0, RZ ;  /* 0x0000000009097219 */ /* 0x000fc400000006ff */
[-CC-:B------:R-:W-:Y:S02]  /*8080*/  SHF.R.U64 R0, R3, R2.reuse, R7.reuse ;  /* 0x0000000203007219 */ /* 0x180fe40000001207 */
[----:B------:R-:W-:Y:S02]  /*8090*/  SHF.R.U32.HI R2, RZ, R2, R7 ;  /* 0x00000002ff027219 */ /* 0x000fe40000011607 */
[----:B------:R-:W-:Y:S02]  /*80a0*/  LOP3.LUT R9, R9, R0, RZ, 0xfc, !PT ;  /* 0x0000000009097212 */ /* 0x000fe400078efcff */
[----:B------:R-:W-:-:S07]  /*80b0*/  LOP3.LUT R11, R11, R2, RZ, 0xfc, !PT ;  /* 0x000000020b0b7212 */ /* 0x000fce00078efcff */
.L_x_123:
[----:B------:R-:W-:Y:S01]  /*80c0*/  IMAD.WIDE.U32 R6, R9, 0x2168c235, RZ ;  /* 0x2168c23509067825 */ /* 0x000fe200078e00ff */
[----:B------:R-:W-:-:S03]  /*80d0*/  SHF.R.U32.HI R13, RZ, 0x1e, R13 ;  /* 0x0000001eff0d7819 */ /* 0x000fc6000001160d */
[----:B------:R-:W-:Y:S01]  /*80e0*/  IMAD.MOV.U32 R2, RZ, RZ, R7 ;  /* 0x000000ffff027224 */ /* 0x000fe200078e0007 */
[----:B------:R-:W-:Y:S01]  /*80f0*/  IADD3 RZ, P1, PT, R6, R6, RZ ;  /* 0x0000000606ff7210 */ /* 0x000fe20007f3e0ff */
[----:B------:R-:W-:Y:S01]  /*8100*/  IMAD.MOV.U32 R3, RZ, RZ, RZ ;  /* 0x000000ffff037224 */ /* 0x000fe200078e00ff */
[----:B------:R-:W-:Y:S01]  /*8110*/  LEA.HI R4, R4, R13, RZ, 0x1 ;  /* 0x0000000d04047211 */ /* 0x000fe200078f08ff */
[----:B------:R-:W-:-:S04]  /*8120*/  IMAD.HI.U32 R0, R11, -0x36f0255e, RZ ;  /* 0xc90fdaa20b007827 */ /* 0x000fc800078e00ff */
[----:B------:R-:W-:-:S04]  /*8130*/  IMAD.WIDE.U32 R2, R9, -0x36f0255e, R2 ;  /* 0xc90fdaa209027825 */ /* 0x000fc800078e0002 */
[----:B------:R-:W-:-:S04]  /*8140*/  IMAD.WIDE.U32 R2, P2, R11, 0x2168c235, R2 ;  /* 0x2168c2350b027825 */ /* 0x000fc80007840002 */
[----:B------:R-:W-:Y:S01]  /*8150*/  IMAD R11, R11, -0x36f0255e, RZ ;  /* 0xc90fdaa20b0b7824 */ /* 0x000fe200078e02ff */
[----:B------:R-:W-:Y:S01]  /*8160*/  IADD3.X RZ, P1, PT, R2, R2, RZ, P1, !PT ;  /* 0x0000000202ff7210 */ /* 0x000fe20000f3e4ff */
[----:B------:R-:W-:-:S03]  /*8170*/  IMAD.X R0, RZ, RZ, R0, P2 ;  /* 0x000000ffff007224 */ /* 0x000fc600010e0600 */
[----:B------:R-:W-:-:S04]  /*8180*/  IADD3 R3, P2, PT, R11, R3, RZ ;  /* 0x000000030b037210 */ /* 0x000fc80007f5e0ff */
[C---:B------:R-:W-:Y:S01]  /*8190*/  ISETP.GT.U32.AND P3, PT, R3.reuse, RZ, PT ;  /* 0x000000ff0300720c */ /* 0x040fe20003f64070 */
[----:B------:R-:W-:Y:S01]  /*81a0*/  IMAD.X R0, RZ, RZ, R0, P2 ;  /* 0x000000ffff007224 */ /* 0x000fe200010e0600 */
[----:B------:R-:W-:-:S04]  /*81b0*/  IADD3.X R2, P2, PT, R3, R3, RZ, P1, !PT ;  /* 0x0000000303027210 */ /* 0x000fc80000f5e4ff */
[C---:B------:R-:W-:Y:S01]  /*81c0*/  ISETP.GT.AND.EX P1, PT, R0.reuse, RZ, PT, P3 ;  /* 0x000000ff0000720c */ /* 0x040fe20003f24330 */
[----:B------:R-:W-:-:S03]  /*81d0*/  IMAD.X R7, R0, 0x1, R0, P2 ;  /* 0x0000000100077824 */ /* 0x000fc600010e0600 */
[----:B------:R-:W-:Y:S02]  /*81e0*/  SEL R2, R2, R3, P1 ;  /* 0x0000000302027207 */ /* 0x000fe40000800000 */
[----:B------:R-:W-:Y:S02]  /*81f0*/  SEL R7, R7, R0, P1 ;  /* 0x0000000007077207 */ /* 0x000fe40000800000 */
[----:B------:R-:W-:Y:S02]  /*8200*/  IADD3 R0, P2, PT, R2, 0x1, RZ ;  /* 0x0000000102007810 */ /* 0x000fe40007f5e0ff */
[----:B------:R-:W-:Y:S02]  /*8210*/  SEL R2, RZ, 0xffffffff, !P1 ;  /* 0xffffffffff027807 */ /* 0x000fe40004800000 */
[----:B------:R-:W-:Y:S01]  /*8220*/  LOP3.LUT P1, R8, R8, 0x80000000, RZ, 0xc0, !PT ;  /* 0x8000000008087812 */ /* 0x000fe2000782c0ff */
[----:B------:R-:W-:Y:S01]  /*8230*/  IMAD.X R7, RZ, RZ, R7, P2 ;  /* 0x000000ffff077224 */ /* 0x000fe200010e0607 */
[----:B------:R-:W-:-:S02]  /*8240*/  IADD3 R3, PT, PT, R2, -R5, RZ ;  /* 0x8000000502037210 */ /* 0x000fc40007ffe0ff */
[----:B------:R-:W-:Y:S02]  /*8250*/  @!P0 LOP3.LUT R8, R8, 0x80000000, RZ, 0x3c, !PT ;  /* 0x8000000008088812 */ /* 0x000fe400078e3cff */
[----:B------:R-:W-:Y:S01]  /*8260*/  SHF.R.U64 R0, R0, 0xa, R7 ;  /* 0x0000000a00007819 */ /* 0x000fe20000001207 */
[----:B------:R-:W-:-:S03]  /*8270*/  IMAD.SHL.U32 R3, R3, 0x100000, RZ ;  /* 0x0010000003037824 */ /* 0x000fc600078e00ff */
[----:B------:R-:W-:-:S03]  /*8280*/  IADD3 R0, P2, PT, R0, 0x1, RZ ;  /* 0x0000000100007810 */ /* 0x000fc60007f5e0ff */
[----:B------:R-:W-:Y:S01]  /*8290*/  @P1 IMAD.MOV R4, RZ, RZ, -R4 ;  /* 0x000000ffff041224 */ /* 0x000fe200078e0a04 */
[----:B------:R-:W-:-:S04]  /*82a0*/  LEA.HI.X R7, R7, RZ, RZ, 0x16, P2 ;  /* 0x000000ff07077211 */ /* 0x000fc800010fb4ff */
[--C-:B------:R-:W-:Y:S02]  /*82b0*/  SHF.R.U64 R0, R0, 0x1, R7.reuse ;  /* 0x0000000100007819 */ /* 0x100fe40000001207 */
[----:B------:R-:W-:Y:S02]  /*82c0*/  SHF.R.U32.HI R2, RZ, 0x1, R7 ;  /* 0x00000001ff027819 */ /* 0x000fe40000011607 */
[----:B------:R-:W-:-:S04]  /*82d0*/  IADD3 R5, P2, P3, RZ, RZ, R0 ;  /* 0x000000ffff057210 */ /* 0x000fc80007b5e000 */
[----:B------:R-:W-:-:S04]  /*82e0*/  IADD3.X R3, PT, PT, R3, 0x3fe00000, R2, P2, P3 ;  /* 0x3fe0000003037810 */ /* 0x000fc800017e6402 */
[----:B------:R-:W-:-:S07]  /*82f0*/  LOP3.LUT R12, R3, R8, RZ, 0xfc, !PT ;  /* 0x00000008030c7212 */ /* 0x000fce00078efcff */
.L_x_120:
[----:B------:R-:W-:Y:S02]  /*8300*/  IMAD.MOV.U32 R2, RZ, RZ, R18 ;  /* 0x000000ffff027224 */ /* 0x000fe400078e0012 */
[----:B------:R-:W-:Y:S02]  /*8310*/  IMAD.MOV.U32 R3, RZ, RZ, 0x0 ;  /* 0x00000000ff037424 */ /* 0x000fe400078e00ff */
[----:B------:R-:W-:Y:S02]  /*8320*/  IMAD.MOV.U32 R10, RZ, RZ, R5 ;  /* 0x000000ffff0a7224 */ /* 0x000fe400078e0005 */
[----:B------:R-:W-:Y:S01]  /*8330*/  IMAD.MOV.U32 R11, RZ, RZ, R12 ;  /* 0x000000ffff0b7224 */ /* 0x000fe200078e000c */
[----:B------:R-:W-:Y:S06]  /*8340*/  RET.REL.NODEC R2 `(_ZN7renders9gpuRenderEP6uchar4mmP7shape_tmP7light_tmmd8vector_tS6_) ;  /* 0xffffff7c022c7950 */ /* 0x000fec0003c3ffff */
.L_x_124:
[----:B------:R-:W-:-:S00]  /*8350*/  BRA `(.L_x_124) ;  /* 0xfffffffc00fc7947 */ /* 0x000fc0000383ffff */
[----:B------:R-:W-:-:S00]  /*8360*/  NOP ;  /* 0x0000000000007918 */ /* 0x000fc00000000000 */
        /* <DEDUP_REMOVED lines=9> */
.L_x_141:


//--------------------- .text._ZN12antialiasing11ssaa_kernelENS_14ssaa_context_tE --------------------------
	.section	.text._ZN12antialiasing11ssaa_kernelENS_14ssaa_context_tE,"ax",@progbits
	.align	128
        .global         _ZN12antialiasing11ssaa_kernelENS_14ssaa_context_tE
        .type           _ZN12antialiasing11ssaa_kernelENS_14ssaa_context_tE,@function
        .size           _ZN12antialiasing11ssaa_kernelENS_14ssaa_context_tE,(.L_x_143 - _ZN12antialiasing11ssaa_kernelENS_14ssaa_context_tE)
        .other          _ZN12antialiasing11ssaa_kernelENS_14ssaa_context_tE,@"STO_CUDA_ENTRY STV_DEFAULT"
_ZN12antialiasing11ssaa_kernelENS_14ssaa_context_tE:
.text._ZN12antialiasing11ssaa_kernelENS_14ssaa_context_tE:
[----:B------:R-:W-:Y:S01]  /*0000*/  LDC R1, c[0x0][0x37c] ;  /* 0x0000df00ff017b82 */ /* 0x000fe20000000800 */
[----:B------:R-:W0:Y:S01]  /*0010*/  S2R R0, SR_TID.Y ;  /* 0x0000000000007919 */ /* 0x000e220000002200 */
[----:B------:R-:W1:Y:S06]  /*0020*/  LDCU UR6, c[0x0][0x370] ;  /* 0x00006e00ff0677ac */ /* 0x000e6c0008000800 */
[----:B------:R-:W-:Y:S01]  /*0030*/  S2UR UR4, SR_CTAID.Y ;  /* 0x00000000000479c3 */ /* 0x000fe20000002600 */
[----:B------:R-:W0:Y:S01]  /*0040*/  S2R R3, SR_TID.X ;  /* 0x0000000000037919 */ /* 0x000e220000002100 */
[----:B------:R-:W0:Y:S01]  /*0050*/  LDCU UR8, c[0x0][0x360] ;  /* 0x00006c00ff0877ac */ /* 0x000e220008000800 */
[----:B------:R-:W2:Y:S05]  /*0060*/  LDCU.64 UR10, c[0x0][0x390] ;  /* 0x00007200ff0a77ac */ /* 0x000eaa0008000a00 */
[----:B------:R-:W1:Y:S08]  /*0070*/  S2UR UR5, SR_CTAID.X ;  /* 0x00000000000579c3 */ /* 0x000e700000002500 */
[----:B------:R-:W3:Y:S01]  /*0080*/  LDC R2, c[0x0][0x364] ;  /* 0x0000d900ff027b82 */ /* 0x000ee20000000800 */
[----:B------:R-:W4:Y:S01]  /*0090*/  LDCU UR7, c[0x0][0x374] ;  /* 0x00006e80ff0777ac */ /* 0x000f220008000800 */
[----:B-1----:R-:W-:Y:S01]  /*00a0*/  UIMAD UR4, UR6, UR4, UR5 ;  /* 0x00000004060472a4 */ /* 0x002fe2000f8e0205 */
[----:B0-----:R-:W-:Y:S01]  /*00b0*/  IMAD R0, R0, UR8, R3 ;  /* 0x0000000800007c24 */ /* 0x001fe2000f8e0203 */
[----:B--2---:R-:W-:Y:S01]  /*00c0*/  UIMAD UR5, UR10, UR11, URZ ;  /* 0x0000000b0a0572a4 */ /* 0x004fe2000f8e02ff */
[----:B---3--:R-:W-:-:S04]  /*00d0*/  IMAD R3, R2, UR8, RZ ;  /* 0x0000000802037c24 */ /* 0x008fc8000f8e02ff */
[----:B------:R-:W-:Y:S01]  /*00e0*/  IMAD R2, R3, UR4, R0 ;  /* 0x0000000403027c24 */ /* 0x000fe2000f8e0200 */
[----:B----4-:R-:W-:-:S04]  /*00f0*/  UIMAD UR4, UR6, UR7, URZ ;  /* 0x00000007060472a4 */ /* 0x010fc8000f8e02ff */
[----:B------:R-:W-:Y:S02]  /*0100*/  ISETP.GE.AND P0, PT, R2, UR5, PT ;  /* 0x0000000502007c0c */ /* 0x000fe4000bf06270 */
[----:B------:R-:W-:-:S11]  /*0110*/  IMAD R0, R3, UR4, RZ ;  /* 0x0000000403007c24 */ /* 0x000fd6000f8e02ff */
[----:B------:R-:W-:Y:S05]  /*0120*/  @P0 EXIT ;  /* 0x000000000000094d */ /* 0x000fea0003800000 */
[----:B------:R-:W0:Y:S01]  /*0130*/  LDC R4, c[0x0][0x39c] ;  /* 0x0000e700ff047b82 */ /* 0x000e220000000800 */
[----:B------:R-:W1:Y:S01]  /*0140*/  LDCU.64 UR8, c[0x0][0x358] ;  /* 0x00006b00ff0877ac */ /* 0x000e620008000a00 */
[----:B------:R-:W-:Y:S01]  /*0150*/  IMAD.MOV.U32 R3, RZ, RZ, R2 ;  /* 0x000000ffff037224 */ /* 0x000fe200078e0002 */
[----:B0-----:R-:W-:-:S13]  /*0160*/  ISETP.GT.AND P0, PT, R4, RZ, PT ;  /* 0x000000ff0400720c */ /* 0x001fda0003f04270 */
[----:B-1----:R-:W-:Y:S05]  /*0170*/  @P0 BRA `(.L_x_125) ;  /* 0x0000000000200947 */ /* 0x002fea0003800000 */
[----:B------:R-:W0:Y:S01]  /*0180*/  LDC.64 R6, c[0x0][0x388] ;  /* 0x0000e200ff067b82 */ /* 0x000e220000000a00 */
[----:B------:R-:W-:-:S07]  /*0190*/  IMAD.MOV.U32 R9, RZ, RZ, -0x1000000 ;  /* 0xff000000ff097424 */ /* 0x000fce00078e00ff */
.L_x_126:
[----:B0-----:R-:W-:-:S04]  /*01a0*/  IMAD.WIDE R4, R3, 0x4, R6 ;  /* 0x0000000403047825 */ /* 0x001fc800078e0206 */
[----:B------:R-:W-:Y:S01]  /*01b0*/  IMAD.IADD R3, R0, 0x1, R3 ;  /* 0x0000000100037824 */ /* 0x000fe200078e0203 */
[----:B------:R1:W-:Y:S04]  /*01c0*/  STG.E desc[UR8][R4.64], R9 ;  /* 0x0000000904007986 */ /* 0x0003e8000c101908 */
[----:B------:R-:W-:-:S13]  /*01d0*/  ISETP.GE.AND P0, PT, R3, UR5, PT ;  /* 0x0000000503007c0c */ /* 0x000fda000bf06270 */
[----:B-1----:R-:W-:Y:S05]  /*01e0*/  @!P0 BRA `(.L_x_126) ;  /* 0xfffffffc00ec8947 */ /* 0x002fea000383ffff */
[----:B------:R-:W-:Y:S05]  /*01f0*/  EXIT ;  /* 0x000000000000794d */ /* 0x000fea0003800000 */
.L_x_125:
[----:B------:R-:W0:Y:S02]  /*0200*/  LDCU UR4, c[0x0][0x398] ;  /* 0x00007300ff0477ac */ /* 0x000e240008000800 */
[----:B0-----:R-:W-:-:S09]  /*0210*/  UISETP.GT.AND UP0, UPT, UR4, URZ, UPT ;  /* 0x000000ff0400728c */ /* 0x001fd2000bf04270 */
[----:B------:R-:W-:Y:S05]  /*0220*/  BRA.U UP0, `(.L_x_127) ;  /* 0x0000000100207547 */ /* 0x000fea000b800000 */
[----:B------:R-:W0:Y:S01]  /*0230*/  LDC.64 R4, c[0x0][0x388] ;  /* 0x0000e200ff047b82 */ /* 0x000e220000000a00 */
[----:B------:R-:W-:-:S07]  /*0240*/  IMAD.MOV.U32 R9, RZ, RZ, -0x1000000 ;  /* 0xff000000ff097424 */ /* 0x000fce00078e00ff */
.L_x_128:
[----:B0-----:R-:W-:Y:S01]  /*0250*/  IMAD.WIDE R6, R3, 0x4, R4 ;  /* 0x0000000403067825 */ /* 0x001fe200078e0204 */
[----:B------:R-:W-:-:S04]  /*0260*/  IADD3 R3, PT, PT, R0, R3, RZ ;  /* 0x0000000300037210 */ /* 0x000fc80007ffe0ff */
[----:B------:R1:W-:Y:S01]  /*0270*/  STG.E desc[UR8][R6.64], R9 ;  /* 0x0000000906007986 */ /* 0x0003e2000c101908 */
[----:B------:R-:W-:-:S13]  /*0280*/  ISETP.GE.AND P0, PT, R3, UR5, PT ;  /* 0x0000000503007c0c */ /* 0x000fda000bf06270 */
[----:B-1----:R-:W-:Y:S05]  /*0290*/  @!P0 BRA `(.L_x_128) ;  /* 0xfffffffc00ec8947 */ /* 0x002fea000383ffff */
[----:B------:R-:W-:Y:S05]  /*02a0*/  EXIT ;  /* 0x000000000000794d */ /* 0x000fea0003800000 */
.L_x_127:
[----:B------:R-:W-:Y:S01]  /*02b0*/  IMAD R2, R4, UR10, RZ ;  /* 0x0000000a04027c24 */ /* 0x000fe2000f8e02ff */
[----:B------:R-:W-:-:S12]  /*02c0*/  ULOP3.LUT UR4, UR4, 0x7ffffff8, URZ, 0xc0, !UPT ;  /* 0x7ffffff804047892 */ /* 0x000fd8000f8ec0ff */
.L_x_135:
[----:B------:R-:W0:Y:S01]  /*02d0*/  LDC R10, c[0x0][0x390] ;  /* 0x0000e400ff0a7b82 */ /* 0x000e220000000800 */
[----:B------:R-:W1:Y:S01]  /*02e0*/  LDCU UR5, c[0x0][0x398] ;  /* 0x00007300ff0577ac */ /* 0x000e620008000800 */
[----:B------:R-:W-:Y:S02]  /*02f0*/  HFMA2 R26, -RZ, RZ, 0, 0 ;  /* 0x00000000ff1a7431 */ /* 0x000fe400000001ff */
[----:B------:R-:W-:Y:S02]  /*0300*/  IMAD.MOV.U32 R22, RZ, RZ, RZ ;  /* 0x000000ffff167224 */ /* 0x000fe400078e00ff */
[----:B------:R-:W-:Y:S01]  /*0310*/  IMAD.MOV.U32 R24, RZ, RZ, RZ ;  /* 0x000000ffff187224 */ /* 0x000fe200078e00ff */
[----:B0-----:R-:W-:-:S04]  /*0320*/  IABS R7, R10 ;  /* 0x0000000a00077213 */ /* 0x001fc80000000000 */
[----:B------:R-:W0:Y:S08]  /*0330*/  I2F.RP R6, R7 ;  /* 0x0000000700067306 */ /* 0x000e300000209400 */
[----:B0-----:R-:W0:Y:S02]  /*0340*/  MUFU.RCP R6, R6 ;  /* 0x0000000600067308 */ /* 0x001e240000001000 */
[----:B0-----:R-:W-:-:S06]  /*0350*/  VIADD R4, R6, 0xffffffe ;  /* 0x0ffffffe06047836 */ /* 0x001fcc0000000000 */
[----:B------:R0:W2:Y:S02]  /*0360*/  F2I.FTZ.U32.TRUNC.NTZ R5, R4 ;  /* 0x0000000400057305 */ /* 0x0000a4000021f000 */
[----:B0-----:R-:W-:Y:S02]  /*0370*/  IMAD.MOV.U32 R4, RZ, RZ, RZ ;  /* 0x000000ffff047224 */ /* 0x001fe400078e00ff */
[----:B--2---:R-:W-:-:S04]  /*0380*/  IMAD.MOV R8, RZ, RZ, -R5 ;  /* 0x000000ffff087224 */ /* 0x004fc800078e0a05 */
[----:B------:R-:W-:Y:S01]  /*0390*/  IMAD R9, R8, R7, RZ ;  /* 0x0000000708097224 */ /* 0x000fe200078e02ff */
[----:B------:R-:W-:-:S03]  /*03a0*/  IABS R8, R3 ;  /* 0x0000000300087213 */ /* 0x000fc60000000000 */
[----:B------:R-:W-:Y:S01]  /*03b0*/  IMAD.HI.U32 R5, R5, R9, R4 ;  /* 0x0000000905057227 */ /* 0x000fe200078e0004 */
[----:B------:R-:W-:-:S04]  /*03c0*/  LOP3.LUT R4, R3, R10, RZ, 0x3c, !PT ;  /* 0x0000000a03047212 */ /* 0x000fc800078e3cff */
[----:B------:R-:W-:Y:S01]  /*03d0*/  ISETP.GE.AND P2, PT, R4, RZ, PT ;  /* 0x000000ff0400720c */ /* 0x000fe20003f46270 */
[----:B------:R-:W-:-:S04]  /*03e0*/  IMAD.HI.U32 R5, R5, R8, RZ ;  /* 0x0000000805057227 */ /* 0x000fc800078e00ff */
[----:B------:R-:W-:-:S04]  /*03f0*/  IMAD.MOV R6, RZ, RZ, -R5 ;  /* 0x000000ffff067224 */ /* 0x000fc800078e0a05 */
[----:B------:R-:W-:-:S05]  /*0400*/  IMAD R6, R7, R6, R8 ;  /* 0x0000000607067224 */ /* 0x000fca00078e0208 */
[----:B------:R-:W-:-:S13]  /*0410*/  ISETP.GT.U32.AND P1, PT, R7, R6, PT ;  /* 0x000000060700720c */ /* 0x000fda0003f24070 */
[-C--:B------:R-:W-:Y:S01]  /*0420*/  @!P1 IADD3 R6, PT, PT, R6, -R7.reuse, RZ ;  /* 0x8000000706069210 */ /* 0x080fe20007ffe0ff */
[----:B------:R-:W-:Y:S01]  /*0430*/  @!P1 VIADD R5, R5, 0x1 ;  /* 0x0000000105059836 */ /* 0x000fe20000000000 */
[----:B------:R-:W-:Y:S02]  /*0440*/  ISETP.NE.AND P1, PT, R10, RZ, PT ;  /* 0x000000ff0a00720c */ /* 0x000fe40003f25270 */
[----:B------:R-:W-:-:S13]  /*0450*/  ISETP.GE.U32.AND P0, PT, R6, R7, PT ;  /* 0x000000070600720c */ /* 0x000fda0003f06070 */
[----:B------:R-:W-:-:S04]  /*0460*/  @P0 VIADD R5, R5, 0x1 ;  /* 0x0000000105050836 */ /* 0x000fc80000000000 */
[----:B------:R-:W-:Y:S01]  /*0470*/  @!P2 IMAD.MOV R5, RZ, RZ, -R5 ;  /* 0x000000ffff05a224 */ /* 0x000fe200078e0a05 */
[----:B------:R-:W-:-:S05]  /*0480*/  @!P1 LOP3.LUT R5, RZ, R10, RZ, 0x33, !PT ;  /* 0x0000000aff059212 */ /* 0x000fca00078e33ff */
[----:B------:R-:W-:Y:S02]  /*0490*/  IMAD.MOV R6, RZ, RZ, -R5 ;  /* 0x000000ffff067224 */ /* 0x000fe400078e0a05 */
[----:B-1----:R-:W-:Y:S02]  /*04a0*/  IMAD R4, R5, UR5, RZ ;  /* 0x0000000505047c24 */ /* 0x002fe4000f8e02ff */
[----:B------:R-:W-:Y:S02]  /*04b0*/  IMAD R5, R10, R6, R3 ;  /* 0x000000060a057224 */ /* 0x000fe400078e0203 */
[C---:B------:R-:W-:Y:S01]  /*04c0*/  VIADD R7, R4.reuse, 0x5 ;  /* 0x0000000504077836 */ /* 0x040fe20000000000 */
[C---:B------:R-:W-:Y:S01]  /*04d0*/  IADD3 R6, PT, PT, R4.reuse, 0x4, RZ ;  /* 0x0000000404067810 */ /* 0x040fe20007ffe0ff */
[C---:B------:R-:W-:Y:S02]  /*04e0*/  VIADD R8, R4.reuse, 0x6 ;  /* 0x0000000604087836 */ /* 0x040fe40000000000 */
[----:B------:R-:W-:-:S02]  /*04f0*/  VIADD R9, R4, 0x7 ;  /* 0x0000000704097836 */ /* 0x000fc40000000000 */
[-CC-:B------:R-:W-:Y:S02]  /*0500*/  IMAD R6, R6, R10.reuse, R5.reuse ;  /* 0x0000000a06067224 */ /* 0x180fe400078e0205 */
[-CC-:B------:R-:W-:Y:S02]  /*0510*/  IMAD R7, R7, R10.reuse, R5.reuse ;  /* 0x0000000a07077224 */ /* 0x180fe400078e0205 */
[-CC-:B------:R-:W-:Y:S02]  /*0520*/  IMAD R8, R8, R10.reuse, R5.reuse ;  /* 0x0000000a08087224 */ /* 0x180fe400078e0205 */
[----:B------:R-:W-:Y:S02]  /*0530*/  IMAD R9, R9, R10, R5 ;  /* 0x0000000a09097224 */ /* 0x000fe400078e0205 */
[----:B------:R-:W-:-:S07]  /*0540*/  IMAD.MOV.U32 R10, RZ, RZ, RZ ;  /* 0x000000ffff0a7224 */ /* 0x000fce00078e00ff */
.L_x_134:
[----:B------:R-:W0:Y:S01]  /*0550*/  LDCU UR5, c[0x0][0x398] ;  /* 0x00007300ff0577ac */ /* 0x000e220008000800 */
[----:B------:R-:W-:Y:S01]  /*0560*/  IMAD.MOV.U32 R11, RZ, RZ, RZ ;  /* 0x000000ffff0b7224 */ /* 0x000fe200078e00ff */
[----:B0-----:R-:W-:-:S09]  /*0570*/  UISETP.GE.U32.AND UP0, UPT, UR5, 0x8, UPT ;  /* 0x000000080500788c */ /* 0x001fd2000bf06070 */
[----:B------:R-:W-:Y:S05]  /*0580*/  BRA.U !UP0, `(.L_x_129) ;  /* 0x0000000508547547 */ /* 0x000fea000b800000 */
[----:B------:R-:W0:Y:S01]  /*0590*/  LDC R11, c[0x0][0x390] ;  /* 0x0000e400ff0b7b82 */ /* 0x000e220000000800 */
[----:B------:R-:W1:Y:S01]  /*05a0*/  LDCU UR6, c[0x0][0x390] ;  /* 0x00007200ff0677ac */ /* 0x000e620008000800 */
[C---:B------:R-:W-:Y:S01]  /*05b0*/  VIADD R12, R4.reuse, 0x2 ;  /* 0x00000002040c7836 */ /* 0x040fe20000000000 */
[----:B------:R-:W-:Y:S01]  /*05c0*/  IADD3 R14, PT, PT, R4, 0x3, RZ ;  /* 0x00000003040e7810 */ /* 0x000fe20007ffe0ff */
[----:B------:R-:W2:Y:S01]  /*05d0*/  LDCU UR5, c[0x0][0x39c] ;  /* 0x00007380ff0577ac */ /* 0x000ea20008000800 */
[----:B------:R-:W-:-:S06]  /*05e0*/  UIADD3 UR7, UPT, UPT, -UR4, URZ, URZ ;  /* 0x000000ff04077290 */ /* 0x000fcc000fffe1ff */
[----:B------:R-:W-:Y:S02]  /*05f0*/  IMAD.U32 R20, RZ, RZ, UR7 ;  /* 0x00000007ff147e24 */ /* 0x000fe4000f8e00ff */
[----:B-1----:R-:W-:Y:S02]  /*0600*/  IMAD R25, R12, UR6, R5 ;  /* 0x000000060c197c24 */ /* 0x002fe4000f8e0205 */
[----:B--2---:R-:W-:Y:S02]  /*0610*/  IMAD R29, R6, UR5, R10 ;  /* 0x00000005061d7c24 */ /* 0x004fe4000f8e020a */
[-C--:B0-----:R-:W-:Y:S02]  /*0620*/  IMAD R12, R4, R11.reuse, R11 ;  /* 0x0000000b040c7224 */ /* 0x081fe400078e020b */
[--C-:B------:R-:W-:Y:S02]  /*0630*/  IMAD R27, R14, R11, R5.reuse ;  /* 0x0000000b0e1b7224 */ /* 0x100fe400078e0205 */
[----:B------:R-:W-:-:S02]  /*0640*/  IMAD R11, R11, R4, R5 ;  /* 0x000000040b0b7224 */ /* 0x000fc400078e0205 */
[----:B------:R-:W-:Y:S02]  /*0650*/  IMAD.IADD R15, R5, 0x1, R12 ;  /* 0x00000001050f7824 */ /* 0x000fe400078e020c */
[--C-:B------:R-:W-:Y:S02]  /*0660*/  IMAD R13, R7, UR5, R10.reuse ;  /* 0x00000005070d7c24 */ /* 0x100fe4000f8e020a */
[--C-:B------:R-:W-:Y:S02]  /*0670*/  IMAD R21, R8, UR5, R10.reuse ;  /* 0x0000000508157c24 */ /* 0x100fe4000f8e020a */
[--C-:B------:R-:W-:Y:S02]  /*0680*/  IMAD R23, R9, UR5, R10.reuse ;  /* 0x0000000509177c24 */ /* 0x100fe4000f8e020a */
[--C-:B------:R-:W-:Y:S02]  /*0690*/  IMAD R25, R25, UR5, R10.reuse ;  /* 0x0000000519197c24 */ /* 0x100fe4000f8e020a */
[----:B------:R-:W-:-:S02]  /*06a0*/  IMAD R27, R27, UR5, R10 ;  /* 0x000000051b1b7c24 */ /* 0x000fc4000f8e020a */
[--C-:B------:R-:W-:Y:S02]  /*06b0*/  IMAD R11, R11, UR5, R10.reuse ;  /* 0x000000050b0b7c24 */ /* 0x100fe4000f8e020a */
[----:B------:R-:W-:-:S07]  /*06c0*/  IMAD R12, R15, UR5, R10 ;  /* 0x000000050f0c7c24 */ /* 0x000fce000f8e020a */
.L_x_130:
[----:B------:R-:W0:Y:S02]  /*06d0*/  LDC.64 R14, c[0x0][0x380] ;  /* 0x0000e000ff0e7b82 */ /* 0x000e240000000a00 */
[----:B0-----:R-:W-:-:S04]  /*06e0*/  IMAD.WIDE R16, R11, 0x4, R14 ;  /* 0x000000040b107825 */ /* 0x001fc800078e020e */
[----:B------:R-:W-:Y:S02]  /*06f0*/  IMAD.WIDE R18, R12, 0x4, R14 ;  /* 0x000000040c127825 */ /* 0x000fe400078e020e */
[----:B------:R-:W2:Y:S04]  /*0700*/  LDG.E R16, desc[UR8][R16.64] ;  /* 0x0000000810107981 */ /* 0x000ea8000c1e1900 */
[----:B------:R-:W3:Y:S01]  /*0710*/  LDG.E R18, desc[UR8][R18.64] ;  /* 0x0000000812127981 */ /* 0x000ee2000c1e1900 */
[----:B--2---:R-:W-:Y:S02]  /*0720*/  PRMT R28, R16, 0x7770, RZ ;  /* 0x00007770101c7816 */ /* 0x004fe400000000ff */
[----:B---3--:R-:W-:-:S04]  /*0730*/  PRMT R17, R18, 0x7770, RZ ;  /* 0x0000777012117816 */ /* 0x008fc800000000ff */
[----:B------:R-:W-:Y:S02]  /*0740*/  IADD3 R24, PT, PT, R17, R24, R28 ;  /* 0x0000001811187210 */ /* 0x000fe40007ffe01c */
[----:B------:R-:W-:Y:S02]  /*0750*/  PRMT R28, R16, 0x7771, RZ ;  /* 0x00007771101c7816 */ /* 0x000fe400000000ff */
[----:B------:R-:W-:-:S04]  /*0760*/  PRMT R17, R18, 0x7771, RZ ;  /* 0x0000777112117816 */ /* 0x000fc800000000ff */
[----:B------:R-:W-:Y:S02]  /*0770*/  IADD3 R22, PT, PT, R17, R22, R28 ;  /* 0x0000001611167210 */ /* 0x000fe40007ffe01c */
[----:B------:R-:W-:Y:S02]  /*0780*/  PRMT R28, R16, 0x7772, RZ ;  /* 0x00007772101c7816 */ /* 0x000fe400000000ff */
[----:B------:R-:W-:Y:S01]  /*0790*/  PRMT R17, R18, 0x7772, RZ ;  /* 0x0000777212117816 */ /* 0x000fe200000000ff */
[----:B------:R-:W-:-:S03]  /*07a0*/  IMAD.WIDE R18, R27, 0x4, R14 ;  /* 0x000000041b127825 */ /* 0x000fc600078e020e */
[----:B------:R-:W-:Y:S01]  /*07b0*/  IADD3 R26, PT, PT, R17, R26, R28 ;  /* 0x0000001a111a7210 */ /* 0x000fe20007ffe01c */
[----:B------:R-:W-:Y:S02]  /*07c0*/  IMAD.WIDE R16, R25, 0x4, R14 ;  /* 0x0000000419107825 */ /* 0x000fe400078e020e */
[----:B------:R-:W2:Y:S04]  /*07d0*/  LDG.E R18, desc[UR8][R18.64] ;  /* 0x0000000812127981 */ /* 0x000ea8000c1e1900 */
[----:B------:R2:W3:Y:S02]  /*07e0*/  LDG.E R16, desc[UR8][R16.64] ;  /* 0x0000000810107981 */ /* 0x0004e4000c1e1900 */
        /* <DEDUP_REMOVED lines=20> */
[----:B------:R-:W-:-:S04]  /*0930*/  PRMT R17, R18, 0x7772, RZ ;  /* 0x0000777212117816 */ /* 0x000fc800000000ff */
[----:B------:R-:W-:Y:S01]  /*0940*/  IADD3 R26, PT, PT, R17, R26, R28 ;  /* 0x0000001a111a7210 */ /* 0x000fe20007ffe01c */
[----:B------:R-:W-:-:S04]  /*0950*/  IMAD.WIDE R16, R21, 0x4, R14 ;  /* 0x0000000415107825 */ /* 0x000fc800078e020e */
[----:B------:R-:W-:Y:S02]  /*0960*/  IMAD.WIDE R14, R23, 0x4, R14 ;  /* 0x00000004170e7825 */ /* 0x000fe400078e020e */
[----:B------:R-:W2:Y:S04]  /*0970*/  LDG.E R16, desc[UR8][R16.64] ;  /* 0x0000000810107981 */ /* 0x000ea8000c1e1900 */
[----:B------:R-:W3:Y:S01]  /*0980*/  LDG.E R14, desc[UR8][R14.64] ;  /* 0x000000080e0e7981 */ /* 0x000ee2000c1e1900 */
[----:B------:R-:W-:-:S05]  /*0990*/  VIADD R20, R20, 0x8 ;  /* 0x0000000814147836 */ /* 0x000fca0000000000 */
[----:B------:R-:W-:Y:S01]  /*09a0*/  ISETP.NE.AND P0, PT, R20, RZ, PT ;  /* 0x000000ff1400720c */ /* 0x000fe20003f05270 */
[C---:B------:R-:W-:Y:S01]  /*09b0*/  IMAD R11, R2.reuse, 0x8, R11 ;  /* 0x00000008020b7824 */ /* 0x040fe200078e020b */
[C---:B------:R-:W-:Y:S01]  /*09c0*/  LEA R12, R2.reuse, R12, 0x3 ;  /* 0x0000000c020c7211 */ /* 0x040fe200078e18ff */
[C---:B------:R-:W-:Y:S01]  /*09d0*/  IMAD R25, R2.reuse, 0x8, R25 ;  /* 0x0000000802197824 */ /* 0x040fe200078e0219 */
[C---:B------:R-:W-:Y:S01]  /*09e0*/  LEA R21, R2.reuse, R21, 0x3 ;  /* 0x0000001502157211 */ /* 0x040fe200078e18ff */
[C---:B------:R-:W-:Y:S02]  /*09f0*/  IMAD R27, R2.reuse, 0x8, R27 ;  /* 0x00000008021b7824 */ /* 0x040fe400078e021b */
[C---:B------:R-:W-:Y:S02]  /*0a00*/  IMAD R29, R2.reuse, 0x8, R29 ;  /* 0x00000008021d7824 */ /* 0x040fe400078e021d */
[C---:B------:R-:W-:Y:S02]  /*0a10*/  IMAD R13, R2.reuse, 0x8, R13 ;  /* 0x00000008020d7824 */ /* 0x040fe400078e020d */
[----:B------:R-:W-:Y:S01]  /*0a20*/  IMAD R23, R2, 0x8, R23 ;  /* 0x0000000802177824 */ /* 0x000fe200078e0217 */
[----:B--2---:R-:W-:-:S02]  /*0a30*/  PRMT R19, R16, 0x7770, RZ ;  /* 0x0000777010137816 */ /* 0x004fc400000000ff */
        /* <DEDUP_REMOVED lines=8> */
[----:B------:R-:W-:Y:S06]  /*0ac0*/  @P0 BRA `(.L_x_130) ;  /* 0xfffffffc00000947 */ /* 0x000fec000383ffff */
[----:B------:R-:W-:-:S07]  /*0ad0*/  IMAD.U32 R11, RZ, RZ, UR4 ;  /* 0x00000004ff0b7e24 */ /* 0x000fce000f8e00ff */
.L_x_129:
[----:B------:R-:W0:Y:S02]  /*0ae0*/  LDCU UR5, c[0x0][0x398] ;  /* 0x00007300ff0577ac */ /* 0x000e240008000800 */
[----:B0-----:R-:W-:-:S04]  /*0af0*/  ULOP3.LUT UR5, UR5, 0x7, URZ, 0xc0, !UPT ;  /* 0x0000000705057892 */ /* 0x001fc8000f8ec0ff */
[----:B------:R-:W-:-:S09]  /*0b00*/  UISETP.NE.AND UP0, UPT, UR5, URZ, UPT ;  /* 0x000000ff0500728c */ /* 0x000fd2000bf05270 */
[----:B------:R-:W-:Y:S05]  /*0b10*/  BRA.U !UP0, `(.L_x_131) ;  /* 0x0000000508587547 */ /* 0x000fea000b800000 */
[----:B------:R-:W0:Y:S01]  /*0b20*/  LDCU UR6, c[0x0][0x398] ;  /* 0x00007300ff0677ac */ /* 0x000e220008000800 */
[----:B------:R-:W-:-:S04]  /*0b30*/  UIADD3 UR5, UPT, UPT, UR5, -0x1, URZ ;  /* 0xffffffff05057890 */ /* 0x000fc8000fffe0ff */
[----:B------:R-:W-:Y:S02]  /*0b40*/  UISETP.GE.U32.AND UP0, UPT, UR5, 0x3, UPT ;  /* 0x000000030500788c */ /* 0x000fe4000bf06070 */
[----:B0-----:R-:W-:-:S07]  /*0b50*/  ULOP3.LUT UP1, UR7, UR6, 0x3, URZ, 0xc0, !UPT ;  /* 0x0000000306077892 */ /* 0x001fce000f82c0ff */
[----:B------:R-:W-:Y:S05]  /*0b60*/  BRA.U !UP0, `(.L_x_132) ;  /* 0x00000001089c7547 */ /* 0x000fea000b800000 */
[----:B------:R-:W0:Y:S01]  /*0b70*/  LDCU UR5, c[0x0][0x390] ;  /* 0x00007200ff0577ac */ /* 0x000e220008000800 */
[----:B------:R-:W1:Y:S01]  /*0b80*/  LDC.64 R12, c[0x0][0x380] ;  /* 0x0000e000ff0c7b82 */ /* 0x000e620000000a00 */
[----:B------:R-:W-:Y:S01]  /*0b90*/  IMAD.IADD R14, R4, 0x1, R11 ;  /* 0x00000001040e7824 */ /* 0x000fe200078e020b */
[----:B------:R-:W2:Y:S03]  /*0ba0*/  LDCU UR10, c[0x0][0x39c] ;  /* 0x00007380ff0a77ac */ /* 0x000ea60008000800 */
[----:B0-----:R-:W-:-:S04]  /*0bb0*/  IMAD R15, R14, UR5, R5 ;  /* 0x000000050e0f7c24 */ /* 0x001fc8000f8e0205 */
[C---:B------:R-:W-:Y:S02]  /*0bc0*/  VIADD R19, R15.reuse, UR5 ;  /* 0x000000050f137c36 */ /* 0x040fe40008000000 */
[--C-:B--2---:R-:W-:Y:S02]  /*0bd0*/  IMAD R17, R15, UR10, R10.reuse ;  /* 0x0000000a0f117c24 */ /* 0x104fe4000f8e020a */
[C---:B------:R-:W-:Y:S01]  /*0be0*/  IMAD R15, R19.reuse, UR10, R10 ;  /* 0x0000000a130f7c24 */ /* 0x040fe2000f8e020a */
[----:B------:R-:W-:Y:S01]  /*0bf0*/  IADD3 R19, PT, PT, R19, UR5, RZ ;  /* 0x0000000513137c10 */ /* 0x000fe2000fffe0ff */
[----:B-1----:R-:W-:-:S04]  /*0c00*/  IMAD.WIDE R16, R17, 0x4, R12 ;  /* 0x0000000411107825 */ /* 0x002fc800078e020c */
[----:B------:R-:W-:Y:S02]  /*0c10*/  VIADD R21, R19, UR5 ;  /* 0x0000000513157c36 */ /* 0x000fe40008000000 */
[----:B------:R-:W-:Y:S01]  /*0c20*/  IMAD.WIDE R14, R15, 0x4, R12 ;  /* 0x000000040f0e7825 */ /* 0x000fe200078e020c */
[----:B------:R-:W2:Y:S03]  /*0c30*/  LDG.E R16, desc[UR8][R16.64] ;  /* 0x0000000810107981 */ /* 0x000ea6000c1e1900 */
[--C-:B------:R-:W-:Y:S02]  /*0c40*/  IMAD R19, R19, UR10, R10.reuse ;  /* 0x0000000a13137c24 */ /* 0x100fe4000f8e020a */
[----:B------:R-:W-:Y:S01]  /*0c50*/  IMAD R21, R21, UR10, R10 ;  /* 0x0000000a15157c24 */ /* 0x000fe2000f8e020a */
[----:B------:R-:W3:Y:S01]  /*0c60*/  LDG.E R14, desc[UR8][R14.64] ;  /* 0x000000080e0e7981 */ /* 0x000ee2000c1e1900 */
[----:B------:R-:W-:-:S04]  /*0c70*/  IMAD.WIDE R18, R19, 0x4, R12 ;  /* 0x0000000413127825 */ /* 0x000fc800078e020c */
[----:B------:R-:W-:Y:S02]  /*0c80*/  IMAD.WIDE R12, R21, 0x4, R12 ;  /* 0x00000004150c7825 */ /* 0x000fe400078e020c */
[----:B------:R-:W4:Y:S04]  /*0c90*/  LDG.E R18, desc[UR8][R18.64] ;  /* 0x0000000812127981 */ /* 0x000f28000c1e1900 */
[----:B------:R0:W5:Y:S01]  /*0ca0*/  LDG.E R12, desc[UR8][R12.64] ;  /* 0x000000080c0c7981 */ /* 0x000162000c1e1900 */
[----:B------:R-:W-:Y:S01]  /*0cb0*/  VIADD R11, R11, 0x4 ;  /* 0x000000040b0b7836 */ /* 0x000fe20000000000 */
[C---:B--2---:R-:W-:Y:S02]  /*0cc0*/  PRMT R21, R16.reuse, 0x7770, RZ ;  /* 0x0000777010157816 */ /* 0x044fe400000000ff */
[----:B------:R-:W-:-:S02]  /*0cd0*/  PRMT R23, R16, 0x7771, RZ ;  /* 0x0000777110177816 */ /* 0x000fc400000000ff */
[----:B------:R-:W-:Y:S02]  /*0ce0*/  PRMT R25, R16, 0x7772, RZ ;  /* 0x0000777210197816 */ /* 0x000fe400000000ff */
[C---:B---3--:R-:W-:Y:S02]  /*0cf0*/  PRMT R17, R14.reuse, 0x7771, RZ ;  /* 0x000077710e117816 */ /* 0x048fe400000000ff */
[C---:B------:R-:W-:Y:S02]  /*0d00*/  PRMT R16, R14.reuse, 0x7770, RZ ;  /* 0x000077700e107816 */ /* 0x040fe400000000ff */
[----:B------:R-:W-:Y:S02]  /*0d10*/  PRMT R14, R14, 0x7772, RZ ;  /* 0x000077720e0e7816 */ /* 0x000fe400000000ff */
[----:B------:R-:W-:Y:S02]  /*0d20*/  IADD3 R17, PT, PT, R17, R22, R23 ;  /* 0x0000001611117210 */ /* 0x000fe40007ffe017 */
[----:B------:R-:W-:-:S02]  /*0d30*/  IADD3 R16, PT, PT, R16, R24, R21 ;  /* 0x0000001810107210 */ /* 0x000fc40007ffe015 */
[C---:B----4-:R-:W-:Y:S02]  /*0d40*/  PRMT R15, R18.reuse, 0x7770, RZ ;  /* 0x00007770120f7816 */ /* 0x050fe400000000ff */
[C---:B------:R-:W-:Y:S02]  /*0d50*/  PRMT R22, R18.reuse, 0x7771, RZ ;  /* 0x0000777112167816 */ /* 0x040fe400000000ff */
[----:B0-----:R-:W-:Y:S02]  /*0d60*/  PRMT R13, R18, 0x7772, RZ ;  /* 0x00007772120d7816 */ /* 0x001fe400000000ff */
[C---:B-----5:R-:W-:Y:S02]  /*0d70*/  PRMT R24, R12.reuse, 0x7770, RZ ;  /* 0x000077700c187816 */ /* 0x060fe400000000ff */
[----:B------:R-:W-:Y:S02]  /*0d80*/  PRMT R18, R12, 0x7771, RZ ;  /* 0x000077710c127816 */ /* 0x000fe400000000ff */
[----:B------:R-:W-:-:S02]  /*0d90*/  IADD3 R14, PT, PT, R14, R26, R25 ;  /* 0x0000001a0e0e7210 */ /* 0x000fc40007ffe019 */
[----:B------:R-:W-:Y:S02]  /*0da0*/  PRMT R12, R12, 0x7772, RZ ;  /* 0x000077720c0c7816 */ /* 0x000fe400000000ff */
[----:B------:R-:W-:Y:S02]  /*0db0*/  IADD3 R24, PT, PT, R24, R16, R15 ;  /* 0x0000001018187210 */ /* 0x000fe40007ffe00f */
[----:B------:R-:W-:Y:S02]  /*0dc0*/  IADD3 R22, PT, PT, R18, R17, R22 ;  /* 0x0000001112167210 */ /* 0x000fe40007ffe016 */
[----:B------:R-:W-:-:S07]  /*0dd0*/  IADD3 R26, PT, PT, R12, R14, R13 ;  /* 0x0000000e0c1a7210 */ /* 0x000fce0007ffe00d */
.L_x_132:
[----:B------:R-:W-:Y:S05]  /*0de0*/  BRA.U !UP1, `(.L_x_131) ;  /* 0x0000000109a47547 */ /* 0x000fea000b800000 */
[----:B------:R-:W-:Y:S02]  /*0df0*/  UISETP.NE.AND UP0, UPT, UR7, 0x1, UPT ;  /* 0x000000010700788c */ /* 0x000fe4000bf05270 */
[----:B------:R-:W-:-:S04]  /*0e00*/  ULOP3.LUT UR5, UR6, 0x1, URZ, 0xc0, !UPT ;  /* 0x0000000106057892 */ /* 0x000fc8000f8ec0ff */
[----:B------:R-:W-:-:S03]  /*0e10*/  UISETP.NE.U32.AND UP1, UPT, UR5, 0x1, UPT ;  /* 0x000000010500788c */ /* 0x000fc6000bf25070 */
[----:B------:R-:W-:Y:S08]  /*0e20*/  BRA.U !UP0, `(.L_x_133) ;  /* 0x0000000108587547 */ /* 0x000ff0000b800000 */
[----:B------:R-:W0:Y:S01]  /*0e30*/  LDCU UR5, c[0x0][0x390] ;  /* 0x00007200ff0577ac */ /* 0x000e220008000800 */
[----:B------:R-:W1:Y:S01]  /*0e40*/  LDC.64 R12, c[0x0][0x380] ;  /* 0x0000e000ff0c7b82 */ /* 0x000e620000000a00 */
[----:B------:R-:W-:Y:S01]  /*0e50*/  IMAD.IADD R14, R4, 0x1, R11 ;  /* 0x00000001040e7824 */ /* 0x000fe200078e020b */
[----:B------:R-:W2:Y:S03]  /*0e60*/  LDCU UR6, c[0x0][0x39c] ;  /* 0x00007380ff0677ac */ /* 0x000ea60008000800 */
[----:B0-----:R-:W-:-:S04]  /*0e70*/  IMAD R15, R14, UR5, R5 ;  /* 0x000000050e0f7c24 */ /* 0x001fc8000f8e0205 */
[C---:B------:R-:W-:Y:S02]  /*0e80*/  VIADD R17, R15.reuse, UR5 ;  /* 0x000000050f117c36 */ /* 0x040fe40008000000 */
[--C-:B--2---:R-:W-:Y:S02]  /*0e90*/  IMAD R15, R15, UR6, R10.reuse ;  /* 0x000000060f0f7c24 */ /* 0x104fe4000f8e020a */
[----:B------:R-:W-:Y:S02]  /*0ea0*/  IMAD R17, R17, UR6, R10 ;  /* 0x0000000611117c24 */ /* 0x000fe4000f8e020a */
[----:B-1----:R-:W-:-:S04]  /*0eb0*/  IMAD.WIDE R14, R15, 0x4, R12 ;  /* 0x000000040f0e7825 */ /* 0x002fc800078e020c */
[----:B------:R-:W-:Y:S02]  /*0ec0*/  IMAD.WIDE R12, R17, 0x4, R12 ;  /* 0x00000004110c7825 */ /* 0x000fe400078e020c */
[----:B------:R-:W2:Y:S04]  /*0ed0*/  LDG.E R14, desc[UR8][R14.64] ;  /* 0x000000080e0e7981 */ /* 0x000ea8000c1e1900 */
[----:B------:R-:W3:Y:S01]  /*0ee0*/  LDG.E R12, desc[UR8][R12.64] ;  /* 0x000000080c0c7981 */ /* 0x000ee2000c1e1900 */
[----:B------:R-:W-:Y:S02]  /*0ef0*/  IADD3 R11, PT, PT, R11, 0x2, RZ ;  /* 0x000000020b0b7810 */ /* 0x000fe40007ffe0ff */
        /* <DEDUP_REMOVED lines=8> */
[----:B------:R-:W-:-:S07]  /*0f80*/  IADD3 R26, PT, PT, R20, R26, R21 ;  /* 0x0000001a141a7210 */ /* 0x000fce0007ffe015 */
.L_x_133:
[----:B------:R-:W-:Y:S05]  /*0f90*/  BRA.U UP1, `(.L_x_131) ;  /* 0x0000000101387547 */ /* 0x000fea000b800000 */
[----:B------:R-:W0:Y:S01]  /*0fa0*/  LDCU UR5, c[0x0][0x390] ;  /* 0x00007200ff0577ac */ /* 0x000e220008000800 */
[----:B------:R-:W1:Y:S01]  /*0fb0*/  LDC.64 R12, c[0x0][0x380] ;  /* 0x0000e000ff0c7b82 */ /* 0x000e620000000a00 */
[----:B------:R-:W-:Y:S01]  /*0fc0*/  IMAD.IADD R14, R4, 0x1, R11 ;  /* 0x00000001040e7824 */ /* 0x000fe200078e020b */
[----:B------:R-:W2:Y:S03]  /*0fd0*/  LDCU UR6, c[0x0][0x39c] ;  /* 0x00007380ff0677ac */ /* 0x000ea60008000800 */
[----:B0-----:R-:W-:-:S04]  /*0fe0*/  IMAD R11, R14, UR5, R5 ;  /* 0x000000050e0b7c24 */ /* 0x001fc8000f8e0205 */
[----:B--2---:R-:W-:-:S04]  /*0ff0*/  IMAD R11, R11, UR6, R10 ;  /* 0x000000060b0b7c24 */ /* 0x004fc8000f8e020a */
[----:B-1----:R-:W-:-:S06]  /*1000*/  IMAD.WIDE R12, R11, 0x4, R12 ;  /* 0x000000040b0c7825 */ /* 0x002fcc00078e020c */
[----:B------:R-:W2:Y:S02]  /*1010*/  LDG.E R12, desc[UR8][R12.64] ;  /* 0x000000080c0c7981 */ /* 0x000ea4000c1e1900 */
[C---:B--2---:R-:W-:Y:S02]  /*1020*/  PRMT R11, R12.reuse, 0x7770, RZ ;  /* 0x000077700c0b7816 */ /* 0x044fe400000000ff */
[C---:B------:R-:W-:Y:S02]  /*1030*/  PRMT R15, R12.reuse, 0x7771, RZ ;  /* 0x000077710c0f7816 */ /* 0x040fe400000000ff */
[----:B------:R-:W-:Y:S01]  /*1040*/  PRMT R17, R12, 0x7772, RZ ;  /* 0x000077720c117816 */ /* 0x000fe200000000ff */
[----:B------:R-:W-:Y:S02]  /*1050*/  IMAD.IADD R24, R24, 0x1, R11 ;  /* 0x0000000118187824 */ /* 0x000fe400078e020b */
[----:B------:R-:W-:Y:S02]  /*1060*/  IMAD.IADD R22, R22, 0x1, R15 ;  /* 0x0000000116167824 */ /* 0x000fe400078e020f */
[----:B------:R-:W-:-:S07]  /*1070*/  IMAD.IADD R26, R26, 0x1, R17 ;  /* 0x000000011a1a7824 */ /* 0x000fce00078e0211 */
.L_x_131:
[----:B------:R-:W0:Y:S01]  /*1080*/  LDCU UR5, c[0x0][0x39c] ;  /* 0x00007380ff0577ac */ /* 0x000e220008000800 */
[----:B------:R-:W-:-:S04]  /*1090*/  IADD3 R10, PT, PT, R10, 0x1, RZ ;  /* 0x000000010a0a7810 */ /* 0x000fc80007ffe0ff */
[----:B0-----:R-:W-:-:S13]  /*10a0*/  ISETP.NE.AND P0, PT, R10, UR5, PT ;  /* 0x000000050a007c0c */ /* 0x001fda000bf05270 */
[----:B------:R-:W-:Y:S05]  /*10b0*/  @P0 BRA `(.L_x_134) ;  /* 0xfffffff400240947 */ /* 0x000fea000383ffff */
[----:B------:R-:W0:Y:S01]  /*10c0*/  LDC R7, c[0x0][0x398] ;  /* 0x0000e600ff077b82 */ /* 0x000e220000000800 */
[----:B------:R-:W-:Y:S01]  /*10d0*/  IABS R12, R22 ;  /* 0x00000016000c7213 */ /* 0x000fe20000000000 */
[----:B------:R-:W1:Y:S01]  /*10e0*/  LDCU.64 UR6, c[0x0][0x390] ;  /* 0x00007200ff0677ac */ /* 0x000e620008000a00 */
[----:B------:R-:W-:Y:S01]  /*10f0*/  IABS R14, R26 ;  /* 0x0000001a000e7213 */ /* 0x000fe20000000000 */
[----:B-1----:R-:W-:Y:S01]  /*1100*/  UIMAD UR6, UR6, UR7, URZ ;  /* 0x00000007060672a4 */ /* 0x002fe2000f8e02ff */
[----:B0-----:R-:W-:Y:S01]  /*1110*/  IMAD R7, R7, UR5, RZ ;  /* 0x0000000507077c24 */ /* 0x001fe2000f8e02ff */
[----:B------:R-:W-:-:S04]  /*1120*/  UMOV UR5, 0x3340 ;  /* 0x0000334000057882 */ /* 0x000fc80000000000 */
[-C--:B------:R-:W-:Y:S02]  /*1130*/  IABS R4, R7.reuse ;  /* 0x0000000700047213 */ /* 0x080fe40000000000 */
[-C--:B------:R-:W-:Y:S02]  /*1140*/  IABS R6, R7.reuse ;  /* 0x0000000700067213 */ /* 0x080fe40000000000 */
[----:B------:R-:W0:Y:S01]  /*1150*/  I2F.RP R5, R4 ;  /* 0x0000000400057306 */ /* 0x000e220000209400 */
[-C--:B------:R-:W-:Y:S02]  /*1160*/  LOP3.LUT R22, R22, R7.reuse, RZ, 0x3c, !PT ;  /* 0x0000000716167212 */ /* 0x080fe400078e3cff */
[----:B------:R-:W-:-:S05]  /*1170*/  LOP3.LUT R26, R26, R7, RZ, 0x3c, !PT ;  /* 0x000000071a1a7212 */ /* 0x000fca00078e3cff */
[----:B0-----:R-:W0:Y:S02]  /*1180*/  MUFU.RCP R5, R5 ;  /* 0x0000000500057308 */ /* 0x001e240000001000 */
[----:B0-----:R-:W-:Y:S01]  /*1190*/  VIADD R8, R5, 0xffffffe ;  /* 0x0ffffffe05087836 */ /* 0x001fe20000000000 */
[----:B------:R-:W-:Y:S02]  /*11a0*/  IABS R5, R24 ;  /* 0x0000001800057213 */ /* 0x000fe40000000000 */
[----:B------:R-:W-:-:S03]  /*11b0*/  LOP3.LUT R24, R24, R7, RZ, 0x3c, !PT ;  /* 0x0000000718187212 */ /* 0x000fc600078e3cff */
[----:B------:R0:W1:Y:S01]  /*11c0*/  F2I.FTZ.U32.TRUNC.NTZ R9, R8 ;  /* 0x0000000800097305 */ /* 0x000062000021f000 */
[----:B------:R-:W-:Y:S01]  /*11d0*/  ISETP.GE.AND P4, PT, R24, RZ, PT ;  /* 0x000000ff1800720c */ /* 0x000fe20003f86270 */
[----:B0-----:R-:W-:Y:S02]  /*11e0*/  IMAD.MOV.U32 R8, RZ, RZ, RZ ;  /* 0x000000ffff087224 */ /* 0x001fe400078e00ff */
[----:B-1----:R-:W-:-:S04]  /*11f0*/  IMAD.MOV R11, RZ, RZ, -R9 ;  /* 0x000000ffff0b7224 */ /* 0x002fc800078e0a09 */
[----:B------:R-:W-:-:S04]  /*1200*/  IMAD R11, R11, R4, RZ ;  /* 0x000000040b0b7224 */ /* 0x000fc800078e02ff */
[----:B------:R-:W-:Y:S01]  /*1210*/  IMAD.HI.U32 R9, R9, R11, R8 ;  /* 0x0000000b09097227 */ /* 0x000fe200078e0008 */
[----:B------:R-:W-:-:S05]  /*1220*/  IADD3 R11, PT, PT, RZ, -R6, RZ ;  /* 0x80000006ff0b7210 */ /* 0x000fca0007ffe0ff */
[----:B------:R-:W-:-:S04]  /*1230*/  IMAD.HI.U32 R8, R9, R12, RZ ;  /* 0x0000000c09087227 */ /* 0x000fc800078e00ff */
[----:B------:R-:W-:-:S04]  /*1240*/  IMAD.HI.U32 R6, R9, R5, RZ ;  /* 0x0000000509067227 */ /* 0x000fc800078e00ff */
[----:B------:R-:W-:-:S04]  /*1250*/  IMAD.HI.U32 R10, R9, R14, RZ ;  /* 0x0000000e090a7227 */ /* 0x000fc800078e00ff */
[-C--:B------:R-:W-:Y:S02]  /*1260*/  IMAD R9, R8, R11.reuse, R12 ;  /* 0x0000000b08097224 */ /* 0x080fe400078e020c */
[-C--:B------:R-:W-:Y:S02]  /*1270*/  IMAD R5, R6, R11.reuse, R5 ;  /* 0x0000000b06057224 */ /* 0x080fe400078e0205 */
[----:B------:R-:W-:Y:S01]  /*1280*/  IMAD R11, R10, R11, R14 ;  /* 0x0000000b0a0b7224 */ /* 0x000fe200078e020e */
[C---:B------:R-:W-:Y:S02]  /*1290*/  ISETP.GT.U32.AND P6, PT, R4.reuse, R9, PT ;  /* 0x000000090400720c */ /* 0x040fe40003fc4070 */
[C---:B------:R-:W-:Y:S02]  /*12a0*/  ISETP.GT.U32.AND P5, PT, R4.reuse, R5, PT ;  /* 0x000000050400720c */ /* 0x040fe40003fa4070 */
[----:B------:R-:W-:-:S09]  /*12b0*/  ISETP.GT.U32.AND P0, PT, R4, R11, PT ;  /* 0x0000000b0400720c */ /* 0x000fd20003f04070 */
[--C-:B------:R-:W-:Y:S02]  /*12c0*/  @!P6 IMAD.IADD R9, R9, 0x1, -R4.reuse ;  /* 0x000000010909e824 */ /* 0x100fe400078e0a04 */
[--C-:B------:R-:W-:Y:S01]  /*12d0*/  @!P5 IMAD.IADD R5, R5, 0x1, -R4.reuse ;  /* 0x000000010505d824 */ /* 0x100fe200078e0a04 */
[----:B------:R-:W-:Y:S01]  /*12e0*/  @!P5 IADD3 R6, PT, PT, R6, 0x1, RZ ;  /* 0x000000010606d810 */ /* 0x000fe20007ffe0ff */
[----:B------:R-:W-:Y:S01]  /*12f0*/  @!P0 IMAD.IADD R11, R11, 0x1, -R4 ;  /* 0x000000010b0b8824 */ /* 0x000fe200078e0a04 */
[-C--:B------:R-:W-:Y:S01]  /*1300*/  ISETP.GE.U32.AND P2, PT, R9, R4.reuse, PT ;  /* 0x000000040900720c */ /* 0x080fe20003f46070 */
[----:B------:R-:W-:Y:S01]  /*1310*/  @!P6 VIADD R8, R8, 0x1 ;  /* 0x000000010808e836 */ /* 0x000fe20000000000 */
[-C--:B------:R-:W-:Y:S01]  /*1320*/  ISETP.GE.U32.AND P1, PT, R5, R4.reuse, PT ;  /* 0x000000040500720c */ /* 0x080fe20003f26070 */
[----:B------:R-:W-:Y:S01]  /*1330*/  @!P0 VIADD R10, R10, 0x1 ;  /* 0x000000010a0a8836 */ /* 0x000fe20000000000 */
[----:B------:R-:W-:Y:S02]  /*1340*/  ISETP.GE.U32.AND P3, PT, R11, R4, PT ;  /* 0x000000040b00720c */ /* 0x000fe40003f66070 */
[----:B------:R-:W-:Y:S01]  /*1350*/  ISETP.GE.AND P5, PT, R22, RZ, PT ;  /* 0x000000ff1600720c */ /* 0x000fe20003fa6270 */
[----:B------:R-:W0:Y:S01]  /*1360*/  LDC.64 R4, c[0x0][0x388] ;  /* 0x0000e200ff047b82 */ /* 0x000e220000000a00 */
[----:B------:R-:W-:-:S02]  /*1370*/  ISETP.GE.AND P6, PT, R26, RZ, PT ;  /* 0x000000ff1a00720c */ /* 0x000fc40003fc6270 */
[----:B------:R-:W-:Y:S02]  /*1380*/  ISETP.NE.AND P0, PT, R7, RZ, PT ;  /* 0x000000ff0700720c */ /* 0x000fe40003f05270 */
[----:B------:R-:W-:Y:S02]  /*1390*/  LOP3.LUT R7, RZ, R7, RZ, 0x33, !PT ;  /* 0x00000007ff077212 */ /* 0x000fe400078e33ff */
[----:B------:R-:W-:Y:S01]  /*13a0*/  @P2 IADD3 R8, PT, PT, R8, 0x1, RZ ;  /* 0x0000000108082810 */ /* 0x000fe20007ffe0ff */
[----:B------:R-:W-:Y:S02]  /*13b0*/  @P1 VIADD R6, R6, 0x1 ;  /* 0x0000000106061836 */ /* 0x000fe40000000000 */
[----:B------:R-:W-:Y:S02]  /*13c0*/  @P3 VIADD R10, R10, 0x1 ;  /* 0x000000010a0a3836 */ /* 0x000fe40000000000 */
[----:B------:R-:W-:Y:S02]  /*13d0*/  @!P5 IMAD.MOV R8, RZ, RZ, -R8 ;  /* 0x000000ffff08d224 */ /* 0x000fe400078e0a08 */
[----:B------:R-:W-:Y:S01]  /*13e0*/  @!P4 IMAD.MOV R6, RZ, RZ, -R6 ;  /* 0x000000ffff06c224 */ /* 0x000fe200078e0a06 */
[----:B------:R-:W-:-:S02]  /*13f0*/  @!P6 IADD3 R10, PT, PT, -R10, RZ, RZ ;  /* 0x000000ff0a0ae210 */ /* 0x000fc40007ffe1ff */
[C---:B------:R-:W-:Y:S01]  /*1400*/  SEL R9, R7.reuse, R8, !P0 ;  /* 0x0000000807097207 */ /* 0x040fe20004000000 */
[----:B------:R-:W-:Y:S01]  /*1410*/  IMAD.U32 R8, RZ, RZ, UR5 ;  /* 0x00000005ff087e24 */ /* 0x000fe2000f8e00ff */
[C---:B------:R-:W-:Y:S02]  /*1420*/  SEL R6, R7.reuse, R6, !P0 ;  /* 0x0000000607067207 */ /* 0x040fe40004000000 */
[----:B------:R-:W-:Y:S02]  /*1430*/  SEL R7, R7, R10, !P0 ;  /* 0x0000000a07077207 */ /* 0x000fe40004000000 */
[----:B------:R-:W-:Y:S01]  /*1440*/  PRMT R6, R6, 0x3340, R9 ;  /* 0x0000334006067816 */ /* 0x000fe20000000009 */
[----:B0-----:R-:W-:Y:S01]  /*1450*/  IMAD.WIDE R4, R3, 0x4, R4 ;  /* 0x0000000403047825 */ /* 0x001fe200078e0204 */
[----:B------:R-:W-:-:S03]  /*1460*/  PRMT R7, R7, R8, 0xffff ;  /* 0x0000ffff07077416 */ /* 0x000fc60000000008 */
[----:B------:R-:W-:Y:S01]  /*1470*/  IMAD.IADD R3, R0, 0x1, R3 ;  /* 0x0000000100037824 */ /* 0x000fe200078e0203 */
[----:B------:R-:W-:-:S04]  /*1480*/  PRMT R7, R6, 0x5410, R7 ;  /* 0x0000541006077816 */ /* 0x000fc80000000007 */
[----:B------:R-:W-:Y:S01]  /*1490*/  ISETP.GE.AND P0, PT, R3, UR6, PT ;  /* 0x0000000603007c0c */ /* 0x000fe2000bf06270 */
[----:B------:R0:W-:-:S12]  /*14a0*/  STG.E desc[UR8][R4.64], R7 ;  /* 0x0000000704007986 */ /* 0x0001d8000c101908 */
[----:B0-----:R-:W-:Y:S05]  /*14b0*/  @!P0 BRA `(.L_x_135) ;  /* 0xffffffec00848947 */ /* 0x001fea000383ffff */
[----:B------:R-:W-:Y:S05]  /*14c0*/  EXIT ;  /* 0x000000000000794d */ /* 0x000fea0003800000 */
.L_x_136:
        /* <DEDUP_REMOVED lines=11> */
.L_x_143:


//--------------------- .nv.global.init           --------------------------
	.section	.nv.global.init,"aw",@progbits
	.align	8
.nv.global.init:
	.type		__cudart_i2opi_d,@object
	.size		__cudart_i2opi_d,(.L_0 - __cudart_i2opi_d)
__cudart_i2opi_d:
        /*0000*/ 	.byte	0x08, 0x5d, 0x8d, 0x1f, 0xb1, 0x5f, 0xfb, 0x6b, 0xea, 0x92, 0x52, 0x8a, 0xf7, 0x39, 0x07, 0x3d
        /* <DEDUP_REMOVED lines=8> */
.L_0:


//--------------------- .nv.shared.reserved.0     --------------------------
	.section	.nv.shared.reserved.0,"aw",@nobits
	.weak		__nv_reservedSMEM_offset_0_alias
	.size		__nv_reservedSMEM_offset_0_alias, 0, 64
	.other		__nv_reservedSMEM_offset_0_alias,@"STO_CUDA_RESERVED_SHARED STV_DEFAULT"
__nv_reservedSMEM_offset_0_alias:
	.zero		0
	.zero		64


//--------------------- .nv.constant0._ZN7renders9gpuRenderEP6uchar4mmP7shape_tmP7light_tmmd8vector_tS6_ --------------------------
	.section	.nv.constant0._ZN7renders9gpuRenderEP6uchar4mmP7shape_tmP7light_tmmd8vector_tS6_,"a",@progbits
	.sectionflags	@""
	.align	4
.nv.constant0._ZN7renders9gpuRenderEP6uchar4mmP7shape_tmP7light_tmmd8vector_tS6_:
	.zero		1016


//--------------------- .nv.constant0._ZN12antialiasing11ssaa_kernelENS_14ssaa_context_tE --------------------------
	.section	.nv.constant0._ZN12antialiasing11ssaa_kernelENS_14ssaa_context_tE,"a",@progbits
	.sectionflags	@""
	.align	4
.nv.constant0._ZN12antialiasing11ssaa_kernelENS_14ssaa_context_tE:
	.zero		928


//--------------------- SYMBOLS --------------------------

	.type		.nv.reservedSmem.offset0,@object
	.size		.nv.reservedSmem.offset0,0x4
